	.target	sm_90a

	.elftype	@"ET_EXEC"


//--------------------- .note.nv.tkinfo           --------------------------
	.section	.note.nv.tkinfo,"",@"SHT_NOTE"
	.sectionflags	@"SHF_NOTE_NV_TKINFO"
	.tkinfo
        /*0018*/ 	.word	0x00000002
        /*0030*/ 	.string	""
        /*0030*/ 	.string	"ptxas"
        /*0030*/ 	.string	"Cuda compilation tools, release 13.0, V13.0.88"
        /*0030*/ 	.string	"Build cuda_13.0.r13.0/compiler.36424714_0"
        /*0030*/ 	.string	"-arch sm_90a -m 64 "



//--------------------- .note.nv.cuinfo           --------------------------
	.section	.note.nv.cuinfo,"",@"SHT_NOTE"
	.sectionflags	@"SHF_NOTE_NV_CUINFO"
        /*0018*/ 	.short	0x0002
        /*001a*/ 	.short	0x005a
        /*001c*/ 	.short	0x0082
	.zero		2


//--------------------- .nv.info                  --------------------------
	.section	.nv.info,"",@"SHT_CUDA_INFO"
	.align	4


	//----- nvinfo : EIATTR_REGCOUNT
	.align		4
        /*0000*/ 	.byte	0x04, 0x2f
        /*0002*/ 	.short	(.L_15 - .L_14)
	.align		4
.L_14:
        /*0004*/ 	.word	index@(_ZN7cutlass13device_kernelINS_4gemm6kernel13GemmUniversalIN4cute5tupleIJiiiiEEENS1_10collective13CollectiveMmaINS1_34MainloopSm90TmaGmmaWarpSpecializedILi7ENS5_IJNS4_1CILi2EEESB_NSA_ILi1EEEEEENS1_35KernelTmaWarpSpecializedCooperativeEEENS5_IJNSA_ILi128EEESG_NSA_ILi64EEEEEENS_6half_tENS5_IJSC_llEEESJ_NS5_IJlSC_lEEENS4_8TiledMMAINS4_8MMA_AtomIJNS4_4SM904GMMA26MMA_64x128x16_F32F16F16_SSILNSP_5MajorE1ELSR_0ELNSP_7ScaleInE1ELSS_1EEEEEENS4_6LayoutINS5_IJSB_SC_SC_EEENS5_IJSC_NSA_ILi0EEESX_EEEEENS5_IJNS4_10UnderscoreES10_S10_EEEEENS4_23SM90_TMA_LOAD_MULTICASTENS4_14ComposedLayoutINS4_7SwizzleILi3ELi4ELi3EEENS4_18smem_ptr_flag_bitsILi16EEENSV_INS5_IJSH_NSA_ILi8EEEEEENS5_IJSC_SH_EEEEEEEvNS4_8identityES13_NS14_IS16_S18_NSV_INS5_IJS19_SH_EEENS5_IJSH_SC_EEEEEEEvS1E_EENS_8epilogue10collective6detail29Sm90TmaWarpSpecializedAdapterINS1L_15DefaultEpilogueISJ_SL_SL_NS1K_6thread17LinearCombinationISJ_Li1EffLNS1P_9ScaleType4KindE0ELNS_15FloatRoundStyleE2ESJ_EENS1_15EpilogueDefaultEEEEEvvEEEEvNT_6ParamsE)
        /*0008*/ 	.word	0x000000a8


	//----- nvinfo : EIATTR_FRAME_SIZE
	.align		4
.L_15:
        /*000c*/ 	.byte	0x04, 0x11
        /*000e*/ 	.short	(.L_17 - .L_16)
	.align		4
.L_16:
        /*0010*/ 	.word	index@(_ZN7cutlass13device_kernelINS_4gemm6kernel13GemmUniversalIN4cute5tupleIJiiiiEEENS1_10collective13CollectiveMmaINS1_34MainloopSm90TmaGmmaWarpSpecializedILi7ENS5_IJNS4_1CILi2EEESB_NSA_ILi1EEEEEENS1_35KernelTmaWarpSpecializedCooperativeEEENS5_IJNSA_ILi128EEESG_NSA_ILi64EEEEEENS_6half_tENS5_IJSC_llEEESJ_NS5_IJlSC_lEEENS4_8TiledMMAINS4_8MMA_AtomIJNS4_4SM904GMMA26MMA_64x128x16_F32F16F16_SSILNSP_5MajorE1ELSR_0ELNSP_7ScaleInE1ELSS_1EEEEEENS4_6LayoutINS5_IJSB_SC_SC_EEENS5_IJSC_NSA_ILi0EEESX_EEEEENS5_IJNS4_10UnderscoreES10_S10_EEEEENS4_23SM90_TMA_LOAD_MULTICASTENS4_14ComposedLayoutINS4_7SwizzleILi3ELi4ELi3EEENS4_18smem_ptr_flag_bitsILi16EEENSV_INS5_IJSH_NSA_ILi8EEEEEENS5_IJSC_SH_EEEEEEEvNS4_8identityES13_NS14_IS16_S18_NSV_INS5_IJS19_SH_EEENS5_IJSH_SC_EEEEEEEvS1E_EENS_8epilogue10collective6detail29Sm90TmaWarpSpecializedAdapterINS1L_15DefaultEpilogueISJ_SL_SL_NS1K_6thread17LinearCombinationISJ_Li1EffLNS1P_9ScaleType4KindE0ELNS_15FloatRoundStyleE2ESJ_EENS1_15EpilogueDefaultEEEEEvvEEEEvNT_6ParamsE)
        /*0014*/ 	.word	0x00000000


	//----- nvinfo : EIATTR_MIN_STACK_SIZE
	.align		4
.L_17:
        /*0018*/ 	.byte	0x04, 0x12
        /*001a*/ 	.short	(.L_19 - .L_18)
	.align		4
.L_18:
        /*001c*/ 	.word	index@(_ZN7cutlass13device_kernelINS_4gemm6kernel13GemmUniversalIN4cute5tupleIJiiiiEEENS1_10collective13CollectiveMmaINS1_34MainloopSm90TmaGmmaWarpSpecializedILi7ENS5_IJNS4_1CILi2EEESB_NSA_ILi1EEEEEENS1_35KernelTmaWarpSpecializedCooperativeEEENS5_IJNSA_ILi128EEESG_NSA_ILi64EEEEEENS_6half_tENS5_IJSC_llEEESJ_NS5_IJlSC_lEEENS4_8TiledMMAINS4_8MMA_AtomIJNS4_4SM904GMMA26MMA_64x128x16_F32F16F16_SSILNSP_5MajorE1ELSR_0ELNSP_7ScaleInE1ELSS_1EEEEEENS4_6LayoutINS5_IJSB_SC_SC_EEENS5_IJSC_NSA_ILi0EEESX_EEEEENS5_IJNS4_10UnderscoreES10_S10_EEEEENS4_23SM90_TMA_LOAD_MULTICASTENS4_14ComposedLayoutINS4_7SwizzleILi3ELi4ELi3EEENS4_18smem_ptr_flag_bitsILi16EEENSV_INS5_IJSH_NSA_ILi8EEEEEENS5_IJSC_SH_EEEEEEEvNS4_8identityES13_NS14_IS16_S18_NSV_INS5_IJS19_SH_EEENS5_IJSH_SC_EEEEEEEvS1E_EENS_8epilogue10collective6detail29Sm90TmaWarpSpecializedAdapterINS1L_15DefaultEpilogueISJ_SL_SL_NS1K_6thread17LinearCombinationISJ_Li1EffLNS1P_9ScaleType4KindE0ELNS_15FloatRoundStyleE2ESJ_EENS1_15EpilogueDefaultEEEEEvvEEEEvNT_6ParamsE)
        /*0020*/ 	.word	0x00000000
.L_19:


//--------------------- .nv.compat                --------------------------
	.section	.nv.compat,"",@"SHT_CUDA_COMPAT_INFO"
	.align	4
        /*0000*/ 	.byte	0x02, 0x09, 0x01, 0x00, 0x02, 0x02, 0x04, 0x00, 0x02, 0x05, 0x05, 0x00, 0x03, 0x07, 0x01, 0x01
        /*0010*/ 	.byte	0x02, 0x03, 0x01, 0x00, 0x02, 0x06, 0x01, 0x00, 0x04, 0x0b, 0x08, 0x00, 0x00, 0x00, 0x00, 0x00
        /*0020*/ 	.byte	0x00, 0x00, 0x00, 0x00


//--------------------- .nv.info._ZN7cutlass13device_kernelINS_4gemm6kernel13GemmUniversalIN4cute5tupleIJiiiiEEENS1_10collective13CollectiveMmaINS1_34MainloopSm90TmaGmmaWarpSpecializedILi7ENS5_IJNS4_1CILi2EEESB_NSA_ILi1EEEEEENS1_35KernelTmaWarpSpecializedCooperativeEEENS5_IJNSA_ILi128EEESG_NSA_ILi64EEEEEENS_6half_tENS5_IJSC_llEEESJ_NS5_IJlSC_lEEENS4_8TiledMMAINS4_8MMA_AtomIJNS4_4SM904GMMA26MMA_64x128x16_F32F16F16_SSILNSP_5MajorE1ELSR_0ELNSP_7ScaleInE1ELSS_1EEEEEENS4_6LayoutINS5_IJSB_SC_SC_EEENS5_IJSC_NSA_ILi0EEESX_EEEEENS5_IJNS4_10UnderscoreES10_S10_EEEEENS4_23SM90_TMA_LOAD_MULTICASTENS4_14ComposedLayoutINS4_7SwizzleILi3ELi4ELi3EEENS4_18smem_ptr_flag_bitsILi16EEENSV_INS5_IJSH_NSA_ILi8EEEEEENS5_IJSC_SH_EEEEEEEvNS4_8identityES13_NS14_IS16_S18_NSV_INS5_IJS19_SH_EEENS5_IJSH_SC_EEEEEEEvS1E_EENS_8epilogue10collective6detail29Sm90TmaWarpSpecializedAdapterINS1L_15DefaultEpilogueISJ_SL_SL_NS1K_6thread17LinearCombinationISJ_Li1EffLNS1P_9ScaleType4KindE0ELNS_15FloatRoundStyleE2ESJ_EENS1_15EpilogueDefaultEEEEEvvEEEEvNT_6ParamsE --------------------------
	.section	.nv.info._ZN7cutlass13device_kernelINS_4gemm6kernel13GemmUniversalIN4cute5tupleIJiiiiEEENS1_10collective13CollectiveMmaINS1_34MainloopSm90TmaGmmaWarpSpecializedILi7ENS5_IJNS4_1CILi2EEESB_NSA_ILi1EEEEEENS1_35KernelTmaWarpSpecializedCooperativeEEENS5_IJNSA_ILi128EEESG_NSA_ILi64EEEEEENS_6half_tENS5_IJSC_llEEESJ_NS5_IJlSC_lEEENS4_8TiledMMAINS4_8MMA_AtomIJNS4_4SM904GMMA26MMA_64x128x16_F32F16F16_SSILNSP_5MajorE1ELSR_0ELNSP_7ScaleInE1ELSS_1EEEEEENS4_6LayoutINS5_IJSB_SC_SC_EEENS5_IJSC_NSA_ILi0EEESX_EEEEENS5_IJNS4_10UnderscoreES10_S10_EEEEENS4_23SM90_TMA_LOAD_MULTICASTENS4_14ComposedLayoutINS4_7SwizzleILi3ELi4ELi3EEENS4_18smem_ptr_flag_bitsILi16EEENSV_INS5_IJSH_NSA_ILi8EEEEEENS5_IJSC_SH_EEEEEEEvNS4_8identityES13_NS14_IS16_S18_NSV_INS5_IJS19_SH_EEENS5_IJSH_SC_EEEEEEEvS1E_EENS_8epilogue10collective6detail29Sm90TmaWarpSpecializedAdapterINS1L_15DefaultEpilogueISJ_SL_SL_NS1K_6thread17LinearCombinationISJ_Li1EffLNS1P_9ScaleType4KindE0ELNS_15FloatRoundStyleE2ESJ_EENS1_15EpilogueDefaultEEEEEvvEEEEvNT_6ParamsE,"",@"SHT_CUDA_INFO"
	.sectionflags	@""
	.align	4


	//----- nvinfo : EIATTR_CUDA_API_VERSION
	.align		4
        /*0000*/ 	.byte	0x04, 0x37
        /*0002*/ 	.short	(.L_21 - .L_20)
.L_20:
        /*0004*/ 	.word	0x00000082


	//----- nvinfo : EIATTR_KPARAM_INFO
	.align		4
.L_21:
        /*0008*/ 	.byte	0x04, 0x17
        /*000a*/ 	.short	(.L_23 - .L_22)
.L_22:
        /*000c*/ 	.word	0x00000000
        /*0010*/ 	.short	0x0000
        /*0012*/ 	.short	0x0070
        /*0014*/ 	.byte	0x00, 0xf0, 0x01, 0x10


	//----- nvinfo : EIATTR_SPARSE_MMA_MASK
	.align		4
.L_23:
        /*0018*/ 	.byte	0x03, 0x50
        /*001a*/ 	.short	0x0000


	//----- nvinfo : EIATTR_MAXREG_COUNT
	.align		4
        /*001c*/ 	.byte	0x03, 0x1b
        /*001e*/ 	.short	0x00a8


	//----- nvinfo : EIATTR_NUM_BARRIERS
	.align		4
        /*0020*/ 	.byte	0x02, 0x4c
        /*0022*/ 	.byte	0x01
	.zero		1


	//----- nvinfo : EIATTR_EXTERNS
	.align		4
        /*0024*/ 	.byte	0x04, 0x0f
        /*0026*/ 	.short	(.L_25 - .L_24)


	//   ....[0]....
	.align		4
.L_24:
        /*0028*/ 	.word	index@(__assertfail)


	//----- nvinfo : EIATTR_MERCURY_ISA_VERSION
	.align		4
.L_25:
        /*002c*/ 	.byte	0x03, 0x5f
        /*002e*/ 	.short	0x0101


	//----- nvinfo : EIATTR_INT_WARP_WIDE_INSTR_OFFSETS
	.align		4
        /*0030*/ 	.byte	0x04, 0x31
        /*0032*/ 	.short	(.L_27 - .L_26)


	//   ....[0]....
.L_26:
        /*0034*/ 	.word	0x000004e0


	//   ....[1]....
        /*0038*/ 	.word	0x00000510


	//   ....[2]....
        /*003c*/ 	.word	0x000006b0


	//----- nvinfo : EIATTR_COOP_GROUP_MASK_REGIDS
	.align		4
.L_27:
        /*0040*/ 	.byte	0x04, 0x29
        /*0042*/ 	.short	(.L_29 - .L_28)


	//   ....[0]....
.L_28:
        /*0044*/ 	.word	0xffffffff


	//   ....[1]....
        /*0048*/ 	.word	0xffffffff


	//   ....[2]....
        /*004c*/ 	.word	0xffffffff


	//   ....[3]....
        /*0050*/ 	.word	0xffffffff


	//   ....[4]....
        /*0054*/ 	.word	0xffffffff


	//   ....[5]....
        /*0058*/ 	.word	0xffffffff


	//----- nvinfo : EIATTR_COOP_GROUP_INSTR_OFFSETS
	.align		4
.L_29:
        /*005c*/ 	.byte	0x04, 0x28
        /*005e*/ 	.short	(.L_31 - .L_30)


	//   ....[0]....
.L_30:
        /*0060*/ 	.word	0x00000060


	//   ....[1]....
        /*0064*/ 	.word	0x00000070


	//   ....[2]....
        /*0068*/ 	.word	0x00000130


	//   ....[3]....
        /*006c*/ 	.word	0x00000330


	//   ....[4]....
        /*0070*/ 	.word	0x00000860


	//   ....[5]....
        /*0074*/ 	.word	0x000014e0


	//----- nvinfo : EIATTR_REG_RECONFIG
	.align		4
.L_31:
        /*0078*/ 	.byte	0x01, 0x54
	.zero		2


	//----- nvinfo : EIATTR_SYSCALL_OFFSETS
	.align		4
        /*007c*/ 	.byte	0x04, 0x46
        /*007e*/ 	.short	(.L_33 - .L_32)


	//   ....[0]....
.L_32:
        /*0080*/ 	.word	0x000016c0


	//----- nvinfo : EIATTR_MBARRIER_INSTR_OFFSETS
	.align		4
.L_33:
        /*0084*/ 	.byte	0x04, 0x39
        /*0086*/ 	.short	(.L_35 - .L_34)


	//   ....[0]....
.L_34:
        /*0088*/ 	.word	0x00000230
        /*008c*/ 	.word	0x000000ff
        /*0090*/ 	.word	0x00000000
        /*0094*/ 	.short	0x0100
        /*0096*/ 	.byte	0x08
	.zero		1


	//   ....[1]....
        /*0098*/ 	.word	0x00000240
        /*009c*/ 	.word	0x000000ff
        /*00a0*/ 	.word	0x00000038
        /*00a4*/ 	.short	0x0100
        /*00a6*/ 	.byte	0x08
	.zero		1


	//   ....[2]....
        /*00a8*/ 	.word	0x00000250
        /*00ac*/ 	.word	0x000000ff
        /*00b0*/ 	.word	0x00000008
        /*00b4*/ 	.short	0x0100
        /*00b6*/ 	.byte	0x08
	.zero		1


	//   ....[3]....
        /*00b8*/ 	.word	0x00000260
        /*00bc*/ 	.word	0x000000ff
        /*00c0*/ 	.word	0x00000040
        /*00c4*/ 	.short	0x0100
        /*00c6*/ 	.byte	0x08
	.zero		1


	//   ....[4]....
        /*00c8*/ 	.word	0x00000270
        /*00cc*/ 	.word	0x000000ff
        /*00d0*/ 	.word	0x00000010
        /*00d4*/ 	.short	0x0100
        /*00d6*/ 	.byte	0x08
	.zero		1


	//   ....[5]....
        /*00d8*/ 	.word	0x00000280
        /*00dc*/ 	.word	0x000000ff
        /*00e0*/ 	.word	0x00000048
        /*00e4*/ 	.short	0x0100
        /*00e6*/ 	.byte	0x08
	.zero		1


	//   ....[6]....
        /*00e8*/ 	.word	0x00000290
        /*00ec*/ 	.word	0x000000ff
        /*00f0*/ 	.word	0x00000018
        /*00f4*/ 	.short	0x0100
        /*00f6*/ 	.byte	0x08
	.zero		1


	//   ....[7]....
        /*00f8*/ 	.word	0x000002a0
        /*00fc*/ 	.word	0x000000ff
        /*0100*/ 	.word	0x00000050
        /*0104*/ 	.short	0x0100
        /*0106*/ 	.byte	0x08
	.zero		1


	//   ....[8]....
        /*0108*/ 	.word	0x000002b0
        /*010c*/ 	.word	0x000000ff
        /*0110*/ 	.word	0x00000020
        /*0114*/ 	.short	0x0100
        /*0116*/ 	.byte	0x08
	.zero		1


	//   ....[9]....
        /*0118*/ 	.word	0x000002c0
        /*011c*/ 	.word	0x000000ff
        /*0120*/ 	.word	0x00000058
        /*0124*/ 	.short	0x0100
        /*0126*/ 	.byte	0x08
	.zero		1


	//   ....[10]....
        /*0128*/ 	.word	0x000002d0
        /*012c*/ 	.word	0x000000ff
        /*0130*/ 	.word	0x00000028
        /*0134*/ 	.short	0x0100
        /*0136*/ 	.byte	0x08
	.zero		1


	//   ....[11]....
        /*0138*/ 	.word	0x000002e0
        /*013c*/ 	.word	0x000000ff
        /*0140*/ 	.word	0x00000060
        /*0144*/ 	.short	0x0100
        /*0146*/ 	.byte	0x08
	.zero		1


	//   ....[12]....
        /*0148*/ 	.word	0x000002f0
        /*014c*/ 	.word	0x000000ff
        /*0150*/ 	.word	0x00000030
        /*0154*/ 	.short	0x0100
        /*0156*/ 	.byte	0x08
	.zero		1


	//   ....[13]....
        /*0158*/ 	.word	0x00000300
        /*015c*/ 	.word	0x000000ff
        /*0160*/ 	.word	0x00000068
        /*0164*/ 	.short	0x0100
        /*0166*/ 	.byte	0x08
	.zero		1


	//   ....[14]....
        /*0168*/ 	.word	0x00000740
        /*016c*/ 	.word	0x000000ff
        /*0170*/ 	.word	0x00000080
        /*0174*/ 	.short	0x0100
        /*0176*/ 	.byte	0x06
	.zero		1


	//   ....[15]....
        /*0178*/ 	.word	0x000007e0
        /*017c*/ 	.word	0x000000ff
        /*0180*/ 	.word	0x00000088
        /*0184*/ 	.short	0x0100
        /*0186*/ 	.byte	0x06
	.zero		1


	//   ....[16]....
        /*0188*/ 	.word	0x00001780
        /*018c*/ 	.word	0x00000003
        /*0190*/ 	.word	0x00000000
        /*0194*/ 	.short	0x010a
        /*0196*/ 	.byte	0x3f
	.zero		1


	//   ....[17]....
        /*0198*/ 	.word	0x000017e0
        /*019c*/ 	.word	0x00000003
        /*01a0*/ 	.word	0x00000000
        /*01a4*/ 	.short	0x010a
        /*01a6*/ 	.byte	0x3f
	.zero		1


	//   ....[18]....
        /*01a8*/ 	.word	0x00001b60
        /*01ac*/ 	.word	0x00000005
        /*01b0*/ 	.word	0x00000000
        /*01b4*/ 	.short	0x010a
        /*01b6*/ 	.byte	0x3f
	.zero		1


	//   ....[19]....
        /*01b8*/ 	.word	0x00001ba0
        /*01bc*/ 	.word	0x00000005
        /*01c0*/ 	.word	0x00000000
        /*01c4*/ 	.short	0x010a
        /*01c6*/ 	.byte	0x3f
	.zero		1


	//   ....[20]....
        /*01c8*/ 	.word	0x00001e00
        /*01cc*/ 	.word	0x00000004
        /*01d0*/ 	.word	0x00000000
        /*01d4*/ 	.short	0x0101
        /*01d6*/ 	.byte	0x3f
	.zero		1


	//   ....[21]....
        /*01d8*/ 	.word	0x00002020
        /*01dc*/ 	.word	0x00000000
        /*01e0*/ 	.word	0x00000000
        /*01e4*/ 	.short	0x0101
        /*01e6*/ 	.byte	0x3f
	.zero		1


	//   ....[22]....
        /*01e8*/ 	.word	0x00007280
        /*01ec*/ 	.word	0x00000015
        /*01f0*/ 	.word	0x00000038
        /*01f4*/ 	.short	0x010a
        /*01f6*/ 	.byte	0x3f
	.zero		1


	//   ....[23]....
        /*01f8*/ 	.word	0x00007700
        /*01fc*/ 	.word	0x00000006
        /*0200*/ 	.word	0x00000088
        /*0204*/ 	.short	0x0101
        /*0206*/ 	.byte	0x3f
	.zero		1


	//   ....[24]....
        /*0208*/ 	.word	0x00007e00
        /*020c*/ 	.word	0x00000007
        /*0210*/ 	.word	0x00000000
        /*0214*/ 	.short	0x010a
        /*0216*/ 	.byte	0x3f
	.zero		1


	//   ....[25]....
        /*0218*/ 	.word	0x00007e80
        /*021c*/ 	.word	0x00000008
        /*0220*/ 	.word	0x00000000
        /*0224*/ 	.short	0x010a
        /*0226*/ 	.byte	0x3f
	.zero		1


	//   ....[26]....
        /*0228*/ 	.word	0x00007f10
        /*022c*/ 	.word	0x00000009
        /*0230*/ 	.word	0x00000000
        /*0234*/ 	.short	0x010a
        /*0236*/ 	.byte	0x3f
	.zero		1


	//   ....[27]....
        /*0238*/ 	.word	0x00007fa0
        /*023c*/ 	.word	0x00000008
        /*0240*/ 	.word	0x00000000
        /*0244*/ 	.short	0x010a
        /*0246*/ 	.byte	0x3f
	.zero		1


	//   ....[28]....
        /*0248*/ 	.word	0x00008030
        /*024c*/ 	.word	0x00000009
        /*0250*/ 	.word	0x00000000
        /*0254*/ 	.short	0x010a
        /*0256*/ 	.byte	0x3f
	.zero		1


	//   ....[29]....
        /*0258*/ 	.word	0x000080c0
        /*025c*/ 	.word	0x00000006
        /*0260*/ 	.word	0x00000000
        /*0264*/ 	.short	0x010a
        /*0266*/ 	.byte	0x3f
	.zero		1


	//   ....[30]....
        /*0268*/ 	.word	0x00008150
        /*026c*/ 	.word	0x00000003
        /*0270*/ 	.word	0x00000000
        /*0274*/ 	.short	0x010a
        /*0276*/ 	.byte	0x3f
	.zero		1


	//   ....[31]....
        /*0278*/ 	.word	0x000081b0
        /*027c*/ 	.word	0x00000003
        /*0280*/ 	.word	0x00000000
        /*0284*/ 	.short	0x010a
        /*0286*/ 	.byte	0x3f
	.zero		1


	//   ....[32]....
        /*0288*/ 	.word	0x00008200
        /*028c*/ 	.word	0x00000005
        /*0290*/ 	.word	0x00000000
        /*0294*/ 	.short	0x010a
        /*0296*/ 	.byte	0x3f
	.zero		1


	//   ....[33]....
        /*0298*/ 	.word	0x000082d0
        /*029c*/ 	.word	0x00000015
        /*02a0*/ 	.word	0x00000038
        /*02a4*/ 	.short	0x010a
        /*02a6*/ 	.byte	0x3f
	.zero		1


	//   ....[34]....
        /*02a8*/ 	.word	0x000083a0
        /*02ac*/ 	.word	0x00000007
        /*02b0*/ 	.word	0x00000000
        /*02b4*/ 	.short	0x010a
        /*02b6*/ 	.byte	0x3f
	.zero		1


	//   ....[35]....
        /*02b8*/ 	.word	0x000083f0
        /*02bc*/ 	.word	0x00000008
        /*02c0*/ 	.word	0x00000000
        /*02c4*/ 	.short	0x010a
        /*02c6*/ 	.byte	0x3f
	.zero		1


	//   ....[36]....
        /*02c8*/ 	.word	0x00008440
        /*02cc*/ 	.word	0x00000009
        /*02d0*/ 	.word	0x00000000
        /*02d4*/ 	.short	0x010a
        /*02d6*/ 	.byte	0x3f
	.zero		1


	//   ....[37]....
        /*02d8*/ 	.word	0x00008490
        /*02dc*/ 	.word	0x00000008
        /*02e0*/ 	.word	0x00000000
        /*02e4*/ 	.short	0x010a
        /*02e6*/ 	.byte	0x3f
	.zero		1


	//   ....[38]....
        /*02e8*/ 	.word	0x000084e0
        /*02ec*/ 	.word	0x00000009
        /*02f0*/ 	.word	0x00000000
        /*02f4*/ 	.short	0x010a
        /*02f6*/ 	.byte	0x3f
	.zero		1


	//   ....[39]....
        /*02f8*/ 	.word	0x00008530
        /*02fc*/ 	.word	0x00000006
        /*0300*/ 	.word	0x00000000
        /*0304*/ 	.short	0x010a
        /*0306*/ 	.byte	0x3f
	.zero		1


	//----- nvinfo : EIATTR_NUM_MBARRIERS
	.align		4
.L_35:
        /*0308*/ 	.byte	0x03, 0x38
        /*030a*/ 	.short	0x0010


	//----- nvinfo : EIATTR_EXIT_INSTR_OFFSETS
	.align		4
        /*030c*/ 	.byte	0x04, 0x1c
        /*030e*/ 	.short	(.L_37 - .L_36)


	//   ....[0]....
.L_36:
        /*0310*/ 	.word	0x00000a30


	//   ....[1]....
        /*0314*/ 	.word	0x00001240


	//   ....[2]....
        /*0318*/ 	.word	0x00006910


	//   ....[3]....
        /*031c*/ 	.word	0x00006e70


	//   ....[4]....
        /*0320*/ 	.word	0x000081a0


	//----- nvinfo : EIATTR_MAX_THREADS
	.align		4
.L_37:
        /*0324*/ 	.byte	0x04, 0x05
        /*0326*/ 	.short	(.L_39 - .L_38)
.L_38:
        /*0328*/ 	.word	0x00000180
        /*032c*/ 	.word	0x00000001
        /*0330*/ 	.word	0x00000001


	//----- nvinfo : EIATTR_CRS_STACK_SIZE
	.align		4
.L_39:
        /*0334*/ 	.byte	0x04, 0x1e
        /*0336*/ 	.short	(.L_41 - .L_40)
.L_40:
        /*0338*/ 	.word	0x00000000


	//----- nvinfo : EIATTR_CBANK_PARAM_SIZE
	.align		4
.L_41:
        /*033c*/ 	.byte	0x03, 0x19
        /*033e*/ 	.short	0x0470


	//----- nvinfo : EIATTR_PARAM_CBANK
	.align		4
        /*0340*/ 	.byte	0x04, 0x0a
        /*0342*/ 	.short	(.L_43 - .L_42)
	.align		4
.L_42:
        /*0344*/ 	.word	index@(.nv.constant0._ZN7cutlass13device_kernelINS_4gemm6kernel13GemmUniversalIN4cute5tupleIJiiiiEEENS1_10collective13CollectiveMmaINS1_34MainloopSm90TmaGmmaWarpSpecializedILi7ENS5_IJNS4_1CILi2EEESB_NSA_ILi1EEEEEENS1_35KernelTmaWarpSpecializedCooperativeEEENS5_IJNSA_ILi128EEESG_NSA_ILi64EEEEEENS_6half_tENS5_IJSC_llEEESJ_NS5_IJlSC_lEEENS4_8TiledMMAINS4_8MMA_AtomIJNS4_4SM904GMMA26MMA_64x128x16_F32F16F16_SSILNSP_5MajorE1ELSR_0ELNSP_7ScaleInE1ELSS_1EEEEEENS4_6LayoutINS5_IJSB_SC_SC_EEENS5_IJSC_NSA_ILi0EEESX_EEEEENS5_IJNS4_10UnderscoreES10_S10_EEEEENS4_23SM90_TMA_LOAD_MULTICASTENS4_14ComposedLayoutINS4_7SwizzleILi3ELi4ELi3EEENS4_18smem_ptr_flag_bitsILi16EEENSV_INS5_IJSH_NSA_ILi8EEEEEENS5_IJSC_SH_EEEEEEEvNS4_8identityES13_NS14_IS16_S18_NSV_INS5_IJS19_SH_EEENS5_IJSH_SC_EEEEEEEvS1E_EENS_8epilogue10collective6detail29Sm90TmaWarpSpecializedAdapterINS1L_15DefaultEpilogueISJ_SL_SL_NS1K_6thread17LinearCombinationISJ_Li1EffLNS1P_9ScaleType4KindE0ELNS_15FloatRoundStyleE2ESJ_EENS1_15EpilogueDefaultEEEEEvvEEEEvNT_6ParamsE)
        /*0348*/ 	.short	0x0210
        /*034a*/ 	.short	0x0470


	//----- nvinfo : EIATTR_SW_WAR
	.align		4
.L_43:
        /*034c*/ 	.byte	0x04, 0x36
        /*034e*/ 	.short	(.L_45 - .L_44)
.L_44:
        /*0350*/ 	.word	0x00000008
.L_45:


//--------------------- .nv.callgraph             --------------------------
	.section	.nv.callgraph,"",@"SHT_CUDA_CALLGRAPH"
	.align	4
	.sectionentsize	8
	.align		4
        /*0000*/ 	.word	0x00000000
	.align		4
        /*0004*/ 	.word	0xffffffff
	.align		4
        /*0008*/ 	.word	index@(_ZN7cutlass13device_kernelINS_4gemm6kernel13GemmUniversalIN4cute5tupleIJiiiiEEENS1_10collective13CollectiveMmaINS1_34MainloopSm90TmaGmmaWarpSpecializedILi7ENS5_IJNS4_1CILi2EEESB_NSA_ILi1EEEEEENS1_35KernelTmaWarpSpecializedCooperativeEEENS5_IJNSA_ILi128EEESG_NSA_ILi64EEEEEENS_6half_tENS5_IJSC_llEEESJ_NS5_IJlSC_lEEENS4_8TiledMMAINS4_8MMA_AtomIJNS4_4SM904GMMA26MMA_64x128x16_F32F16F16_SSILNSP_5MajorE1ELSR_0ELNSP_7ScaleInE1ELSS_1EEEEEENS4_6LayoutINS5_IJSB_SC_SC_EEENS5_IJSC_NSA_ILi0EEESX_EEEEENS5_IJNS4_10UnderscoreES10_S10_EEEEENS4_23SM90_TMA_LOAD_MULTICASTENS4_14ComposedLayoutINS4_7SwizzleILi3ELi4ELi3EEENS4_18smem_ptr_flag_bitsILi16EEENSV_INS5_IJSH_NSA_ILi8EEEEEENS5_IJSC_SH_EEEEEEEvNS4_8identityES13_NS14_IS16_S18_NSV_INS5_IJS19_SH_EEENS5_IJSH_SC_EEEEEEEvS1E_EENS_8epilogue10collective6detail29Sm90TmaWarpSpecializedAdapterINS1L_15DefaultEpilogueISJ_SL_SL_NS1K_6thread17LinearCombinationISJ_Li1EffLNS1P_9ScaleType4KindE0ELNS_15FloatRoundStyleE2ESJ_EENS1_15EpilogueDefaultEEEEEvvEEEEvNT_6ParamsE)
	.align		4
        /*000c*/ 	.word	index@(__assertfail)
	.align		4
        /*0010*/ 	.word	0x00000000
	.align		4
        /*0014*/ 	.word	0xfffffffe
	.align		4
        /*0018*/ 	.word	0x00000000
	.align		4
        /*001c*/ 	.word	0xfffffffd
	.align		4
        /*0020*/ 	.word	0x00000000
	.align		4
        /*0024*/ 	.word	0xfffffffc


//--------------------- .nv.constant4             --------------------------
	.section	.nv.constant4,"a",@progbits
	.align	8
	.align		8
.nv.constant4:
        /*0000*/ 	.dword	__assertfail
	.align		8
        /*0008*/ 	.dword	__unnamed_1
	.align		8
        /*0010*/ 	.dword	_ZN40_INTERNAL_b559c03d_4_k_cu_c70ce6ed_383624cuda3std3__45__cpo5beginE
	.align		8
        /*0018*/ 	.dword	_ZN40_INTERNAL_b559c03d_4_k_cu_c70ce6ed_383624cuda3std3__45__cpo3endE
	.align		8
        /*0020*/ 	.dword	_ZN40_INTERNAL_b559c03d_4_k_cu_c70ce6ed_383624cuda3std3__45__cpo6cbeginE
	.align		8
        /*0028*/ 	.dword	_ZN40_INTERNAL_b559c03d_4_k_cu_c70ce6ed_383624cuda3std3__45__cpo4cendE
	.align		8
        /*0030*/ 	.dword	_ZN40_INTERNAL_b559c03d_4_k_cu_c70ce6ed_383624cuda3std3__442_GLOBAL__N__b559c03d_4_k_cu_c70ce6ed_383626ignoreE
	.align		8
        /*0038*/ 	.dword	_ZN40_INTERNAL_b559c03d_4_k_cu_c70ce6ed_383624cuda3std3__419piecewise_constructE
	.align		8
        /*0040*/ 	.dword	_ZN40_INTERNAL_b559c03d_4_k_cu_c70ce6ed_383624cuda3std3__48in_placeE
	.align		8
        /*0048*/ 	.dword	_ZN40_INTERNAL_b559c03d_4_k_cu_c70ce6ed_383624cuda3std6ranges3__45__cpo4swapE
	.align		8
        /*0050*/ 	.dword	_ZN40_INTERNAL_b559c03d_4_k_cu_c70ce6ed_383624cuda3std6ranges3__45__cpo9iter_moveE
	.align		8
        /*0058*/ 	.dword	_ZN40_INTERNAL_b559c03d_4_k_cu_c70ce6ed_383624cute7productE
	.align		8
        /*0060*/ 	.dword	_ZN40_INTERNAL_b559c03d_4_k_cu_c70ce6ed_383624cute1_E
	.align		8
        /*0068*/ 	.dword	$str$22
	.align		8
        /*0070*/ 	.dword	$str$23


//--------------------- .text._ZN7cutlass13device_kernelINS_4gemm6kernel13GemmUniversalIN4cute5tupleIJiiiiEEENS1_10collective13CollectiveMmaINS1_34MainloopSm90TmaGmmaWarpSpecializedILi7ENS5_IJNS4_1CILi2EEESB_NSA_ILi1EEEEEENS1_35KernelTmaWarpSpecializedCooperativeEEENS5_IJNSA_ILi128EEESG_NSA_ILi64EEEEEENS_6half_tENS5_IJSC_llEEESJ_NS5_IJlSC_lEEENS4_8TiledMMAINS4_8MMA_AtomIJNS4_4SM904GMMA26MMA_64x128x16_F32F16F16_SSILNSP_5MajorE1ELSR_0ELNSP_7ScaleInE1ELSS_1EEEEEENS4_6LayoutINS5_IJSB_SC_SC_EEENS5_IJSC_NSA_ILi0EEESX_EEEEENS5_IJNS4_10UnderscoreES10_S10_EEEEENS4_23SM90_TMA_LOAD_MULTICASTENS4_14ComposedLayoutINS4_7SwizzleILi3ELi4ELi3EEENS4_18smem_ptr_flag_bitsILi16EEENSV_INS5_IJSH_NSA_ILi8EEEEEENS5_IJSC_SH_EEEEEEEvNS4_8identityES13_NS14_IS16_S18_NSV_INS5_IJS19_SH_EEENS5_IJSH_SC_EEEEEEEvS1E_EENS_8epilogue10collective6detail29Sm90TmaWarpSpecializedAdapterINS1L_15DefaultEpilogueISJ_SL_SL_NS1K_6thread17LinearCombinationISJ_Li1EffLNS1P_9ScaleType4KindE0ELNS_15FloatRoundStyleE2ESJ_EENS1_15EpilogueDefaultEEEEEvvEEEEvNT_6ParamsE --------------------------
	.section	.text._ZN7cutlass13device_kernelINS_4gemm6kernel13GemmUniversalIN4cute5tupleIJiiiiEEENS1_10collective13CollectiveMmaINS1_34MainloopSm90TmaGmmaWarpSpecializedILi7ENS5_IJNS4_1CILi2EEESB_NSA_ILi1EEEEEENS1_35KernelTmaWarpSpecializedCooperativeEEENS5_IJNSA_ILi128EEESG_NSA_ILi64EEEEEENS_6half_tENS5_IJSC_llEEESJ_NS5_IJlSC_lEEENS4_8TiledMMAINS4_8MMA_AtomIJNS4_4SM904GMMA26MMA_64x128x16_F32F16F16_SSILNSP_5MajorE1ELSR_0ELNSP_7ScaleInE1ELSS_1EEEEEENS4_6LayoutINS5_IJSB_SC_SC_EEENS5_IJSC_NSA_ILi0EEESX_EEEEENS5_IJNS4_10UnderscoreES10_S10_EEEEENS4_23SM90_TMA_LOAD_MULTICASTENS4_14ComposedLayoutINS4_7SwizzleILi3ELi4ELi3EEENS4_18smem_ptr_flag_bitsILi16EEENSV_INS5_IJSH_NSA_ILi8EEEEEENS5_IJSC_SH_EEEEEEEvNS4_8identityES13_NS14_IS16_S18_NSV_INS5_IJS19_SH_EEENS5_IJSH_SC_EEEEEEEvS1E_EENS_8epilogue10collective6detail29Sm90TmaWarpSpecializedAdapterINS1L_15DefaultEpilogueISJ_SL_SL_NS1K_6thread17LinearCombinationISJ_Li1EffLNS1P_9ScaleType4KindE0ELNS_15FloatRoundStyleE2ESJ_EENS1_15EpilogueDefaultEEEEEvvEEEEvNT_6ParamsE,"ax",@progbits
	.align	128
.text._ZN7cutlass13device_kernelINS_4gemm6kernel13GemmUniversalIN4cute5tupleIJiiiiEEENS1_10collective13CollectiveMmaINS1_34MainloopSm90TmaGmmaWarpSpecializedILi7ENS5_IJNS4_1CILi2EEESB_NSA_ILi1EEEEEENS1_35KernelTmaWarpSpecializedCooperativeEEENS5_IJNSA_ILi128EEESG_NSA_ILi64EEEEEENS_6half_tENS5_IJSC_llEEESJ_NS5_IJlSC_lEEENS4_8TiledMMAINS4_8MMA_AtomIJNS4_4SM904GMMA26MMA_64x128x16_F32F16F16_SSILNSP_5MajorE1ELSR_0ELNSP_7ScaleInE1ELSS_1EEEEEENS4_6LayoutINS5_IJSB_SC_SC_EEENS5_IJSC_NSA_ILi0EEESX_EEEEENS5_IJNS4_10UnderscoreES10_S10_EEEEENS4_23SM90_TMA_LOAD_MULTICASTENS4_14ComposedLayoutINS4_7SwizzleILi3ELi4ELi3EEENS4_18smem_ptr_flag_bitsILi16EEENSV_INS5_IJSH_NSA_ILi8EEEEEENS5_IJSC_SH_EEEEEEEvNS4_8identityES13_NS14_IS16_S18_NSV_INS5_IJS19_SH_EEENS5_IJSH_SC_EEEEEEEvS1E_EENS_8epilogue10collective6detail29Sm90TmaWarpSpecializedAdapterINS1L_15DefaultEpilogueISJ_SL_SL_NS1K_6thread17LinearCombinationISJ_Li1EffLNS1P_9ScaleType4KindE0ELNS_15FloatRoundStyleE2ESJ_EENS1_15EpilogueDefaultEEEEEvvEEEEvNT_6ParamsE:
        .type           _ZN7cutlass13device_kernelINS_4gemm6kernel13GemmUniversalIN4cute5tupleIJiiiiEEENS1_10collective13CollectiveMmaINS1_34MainloopSm90TmaGmmaWarpSpecializedILi7ENS5_IJNS4_1CILi2EEESB_NSA_ILi1EEEEEENS1_35KernelTmaWarpSpecializedCooperativeEEENS5_IJNSA_ILi128EEESG_NSA_ILi64EEEEEENS_6half_tENS5_IJSC_llEEESJ_NS5_IJlSC_lEEENS4_8TiledMMAINS4_8MMA_AtomIJNS4_4SM904GMMA26MMA_64x128x16_F32F16F16_SSILNSP_5MajorE1ELSR_0ELNSP_7ScaleInE1ELSS_1EEEEEENS4_6LayoutINS5_IJSB_SC_SC_EEENS5_IJSC_NSA_ILi0EEESX_EEEEENS5_IJNS4_10UnderscoreES10_S10_EEEEENS4_23SM90_TMA_LOAD_MULTICASTENS4_14ComposedLayoutINS4_7SwizzleILi3ELi4ELi3EEENS4_18smem_ptr_flag_bitsILi16EEENSV_INS5_IJSH_NSA_ILi8EEEEEENS5_IJSC_SH_EEEEEEEvNS4_8identityES13_NS14_IS16_S18_NSV_INS5_IJS19_SH_EEENS5_IJSH_SC_EEEEEEEvS1E_EENS_8epilogue10collective6detail29Sm90TmaWarpSpecializedAdapterINS1L_15DefaultEpilogueISJ_SL_SL_NS1K_6thread17LinearCombinationISJ_Li1EffLNS1P_9ScaleType4KindE0ELNS_15FloatRoundStyleE2ESJ_EENS1_15EpilogueDefaultEEEEEvvEEEEvNT_6ParamsE,@function
        .size           _ZN7cutlass13device_kernelINS_4gemm6kernel13GemmUniversalIN4cute5tupleIJiiiiEEENS1_10collective13CollectiveMmaINS1_34MainloopSm90TmaGmmaWarpSpecializedILi7ENS5_IJNS4_1CILi2EEESB_NSA_ILi1EEEEEENS1_35KernelTmaWarpSpecializedCooperativeEEENS5_IJNSA_ILi128EEESG_NSA_ILi64EEEEEENS_6half_tENS5_IJSC_llEEESJ_NS5_IJlSC_lEEENS4_8TiledMMAINS4_8MMA_AtomIJNS4_4SM904GMMA26MMA_64x128x16_F32F16F16_SSILNSP_5MajorE1ELSR_0ELNSP_7ScaleInE1ELSS_1EEEEEENS4_6LayoutINS5_IJSB_SC_SC_EEENS5_IJSC_NSA_ILi0EEESX_EEEEENS5_IJNS4_10UnderscoreES10_S10_EEEEENS4_23SM90_TMA_LOAD_MULTICASTENS4_14ComposedLayoutINS4_7SwizzleILi3ELi4ELi3EEENS4_18smem_ptr_flag_bitsILi16EEENSV_INS5_IJSH_NSA_ILi8EEEEEENS5_IJSC_SH_EEEEEEEvNS4_8identityES13_NS14_IS16_S18_NSV_INS5_IJS19_SH_EEENS5_IJSH_SC_EEEEEEEvS1E_EENS_8epilogue10collective6detail29Sm90TmaWarpSpecializedAdapterINS1L_15DefaultEpilogueISJ_SL_SL_NS1K_6thread17LinearCombinationISJ_Li1EffLNS1P_9ScaleType4KindE0ELNS_15FloatRoundStyleE2ESJ_EENS1_15EpilogueDefaultEEEEEvvEEEEvNT_6ParamsE,(.L_x_205 - _ZN7cutlass13device_kernelINS_4gemm6kernel13GemmUniversalIN4cute5tupleIJiiiiEEENS1_10collective13CollectiveMmaINS1_34MainloopSm90TmaGmmaWarpSpecializedILi7ENS5_IJNS4_1CILi2EEESB_NSA_ILi1EEEEEENS1_35KernelTmaWarpSpecializedCooperativeEEENS5_IJNSA_ILi128EEESG_NSA_ILi64EEEEEENS_6half_tENS5_IJSC_llEEESJ_NS5_IJlSC_lEEENS4_8TiledMMAINS4_8MMA_AtomIJNS4_4SM904GMMA26MMA_64x128x16_F32F16F16_SSILNSP_5MajorE1ELSR_0ELNSP_7ScaleInE1ELSS_1EEEEEENS4_6LayoutINS5_IJSB_SC_SC_EEENS5_IJSC_NSA_ILi0EEESX_EEEEENS5_IJNS4_10UnderscoreES10_S10_EEEEENS4_23SM90_TMA_LOAD_MULTICASTENS4_14ComposedLayoutINS4_7SwizzleILi3ELi4ELi3EEENS4_18smem_ptr_flag_bitsILi16EEENSV_INS5_IJSH_NSA_ILi8EEEEEENS5_IJSC_SH_EEEEEEEvNS4_8identityES13_NS14_IS16_S18_NSV_INS5_IJS19_SH_EEENS5_IJSH_SC_EEEEEEEvS1E_EENS_8epilogue10collective6detail29Sm90TmaWarpSpecializedAdapterINS1L_15DefaultEpilogueISJ_SL_SL_NS1K_6thread17LinearCombinationISJ_Li1EffLNS1P_9ScaleType4KindE0ELNS_15FloatRoundStyleE2ESJ_EENS1_15EpilogueDefaultEEEEEvvEEEEvNT_6ParamsE)
        .other          _ZN7cutlass13device_kernelINS_4gemm6kernel13GemmUniversalIN4cute5tupleIJiiiiEEENS1_10collective13CollectiveMmaINS1_34MainloopSm90TmaGmmaWarpSpecializedILi7ENS5_IJNS4_1CILi2EEESB_NSA_ILi1EEEEEENS1_35KernelTmaWarpSpecializedCooperativeEEENS5_IJNSA_ILi128EEESG_NSA_ILi64EEEEEENS_6half_tENS5_IJSC_llEEESJ_NS5_IJlSC_lEEENS4_8TiledMMAINS4_8MMA_AtomIJNS4_4SM904GMMA26MMA_64x128x16_F32F16F16_SSILNSP_5MajorE1ELSR_0ELNSP_7ScaleInE1ELSS_1EEEEEENS4_6LayoutINS5_IJSB_SC_SC_EEENS5_IJSC_NSA_ILi0EEESX_EEEEENS5_IJNS4_10UnderscoreES10_S10_EEEEENS4_23SM90_TMA_LOAD_MULTICASTENS4_14ComposedLayoutINS4_7SwizzleILi3ELi4ELi3EEENS4_18smem_ptr_flag_bitsILi16EEENSV_INS5_IJSH_NSA_ILi8EEEEEENS5_IJSC_SH_EEEEEEEvNS4_8identityES13_NS14_IS16_S18_NSV_INS5_IJS19_SH_EEENS5_IJSH_SC_EEEEEEEvS1E_EENS_8epilogue10collective6detail29Sm90TmaWarpSpecializedAdapterINS1L_15DefaultEpilogueISJ_SL_SL_NS1K_6thread17LinearCombinationISJ_Li1EffLNS1P_9ScaleType4KindE0ELNS_15FloatRoundStyleE2ESJ_EENS1_15EpilogueDefaultEEEEEvvEEEEvNT_6ParamsE,@"STO_CUDA_ENTRY STV_DEFAULT"
_ZN7cutlass13device_kernelINS_4gemm6kernel13GemmUniversalIN4cute5tupleIJiiiiEEENS1_10collective13CollectiveMmaINS1_34MainloopSm90TmaGmmaWarpSpecializedILi7ENS5_IJNS4_1CILi2EEESB_NSA_ILi1EEEEEENS1_35KernelTmaWarpSpecializedCooperativeEEENS5_IJNSA_ILi128EEESG_NSA_ILi64EEEEEENS_6half_tENS5_IJSC_llEEESJ_NS5_IJlSC_lEEENS4_8TiledMMAINS4_8MMA_AtomIJNS4_4SM904GMMA26MMA_64x128x16_F32F16F16_SSILNSP_5MajorE1ELSR_0ELNSP_7ScaleInE1ELSS_1EEEEEENS4_6LayoutINS5_IJSB_SC_SC_EEENS5_IJSC_NSA_ILi0EEESX_EEEEENS5_IJNS4_10UnderscoreES10_S10_EEEEENS4_23SM90_TMA_LOAD_MULTICASTENS4_14ComposedLayoutINS4_7SwizzleILi3ELi4ELi3EEENS4_18smem_ptr_flag_bitsILi16EEENSV_INS5_IJSH_NSA_ILi8EEEEEENS5_IJSC_SH_EEEEEEEvNS4_8identityES13_NS14_IS16_S18_NSV_INS5_IJS19_SH_EEENS5_IJSH_SC_EEEEEEEvS1E_EENS_8epilogue10collective6detail29Sm90TmaWarpSpecializedAdapterINS1L_15DefaultEpilogueISJ_SL_SL_NS1K_6thread17LinearCombinationISJ_Li1EffLNS1P_9ScaleType4KindE0ELNS_15FloatRoundStyleE2ESJ_EENS1_15EpilogueDefaultEEEEEvvEEEEvNT_6ParamsE:
[----:B------:R-:W0:Y:S01]  /*0000*/  LDC R1, c[0x0][0x28] ;  /* 0x00000a00ff017b82 */ /* 0x000e220000000800 */
[----:B------:R-:W1:Y:S01]  /*0010*/  S2R R95, SR_TID.X ;  /* 0x00000000005f7919 */ /* 0x000e620000002100 */
[----:B------:R-:W-:Y:S01]  /*0020*/  ELECT P0, URZ, PT ;  /* 0x00000000003f782f */ /* 0x000fe20003800000 */
[----:B------:R-:W-:Y:S01]  /*0030*/  BSSY B0, `(.L_x_0) ;  /* 0x000000f000007945 */ /* 0x000fe20003800000 */
[--C-:B-1----:R-:W-:Y:S02]  /*0040*/  SHF.R.U32.HI R0, RZ, 0x5, R95.reuse ;  /* 0x00000005ff007819 */ /* 0x102fe4000001165f */
[----:B------:R-:W-:-:S03]  /*0050*/  SHF.R.U32.HI R7, RZ, 0x7, R95 ;  /* 0x00000007ff077819 */ /* 0x000fc6000001165f */
[----:B------:R-:W1:Y:S04]  /*0060*/  SHFL.IDX PT, R3, R0, RZ, 0x1f ;  /* 0x00001fff00037589 */ /* 0x000e6800000e0000 */
[----:B------:R2:W3:Y:S01]  /*0070*/  SHFL.IDX PT, R2, R7, RZ, 0x1f ;  /* 0x00001fff07027589 */ /* 0x0004e200000e0000 */
[----:B-1----:R-:W-:-:S13]  /*0080*/  ISETP.NE.OR P0, PT, R3, RZ, !P0 ;  /* 0x000000ff0300720c */ /* 0x002fda0004705670 */
[----:B0-23--:R-:W-:Y:S05]  /*0090*/  @P0 BRA `(.L_x_1) ;  /* 0x0000000000200947 */ /* 0x00dfea0003800000 */
[----:B------:R-:W-:Y:S02]  /*00a0*/  ULDC.64 UR4, c[0x0][0x198] ;  /* 0x0000660000047ab9 */ /* 0x000fe40000000a00 */
[----:B------:R-:W-:Y:S02]  /*00b0*/  UIADD3 UR6, UP0, UR4, 0xf0, URZ ;  /* 0x000000f004067890 */ /* 0x000fe4000ff1e03f */
[----:B------:R-:W-:Y:S02]  /*00c0*/  UIADD3 UR4, UP1, UR4, 0x1f0, URZ ;  /* 0x000001f004047890 */ /* 0x000fe4000ff3e03f */
[----:B------:R-:W-:Y:S02]  /*00d0*/  UIADD3.X UR7, URZ, UR5, URZ, UP0, !UPT ;  /* 0x000000053f077290 */ /* 0x000fe400087fe43f */
[----:B------:R-:W-:-:S07]  /*00e0*/  UIADD3.X UR5, URZ, UR5, URZ, UP1, !UPT ;  /* 0x000000053f057290 */ /* 0x000fce0008ffe43f */
[----:B------:R0:W-:Y:S02]  /*00f0*/  UTMACCTL.PF [UR6] ;  /* 0x00000000060079b9 */ /* 0x0001e40008040000 */
[----:B------:R0:W-:Y:S02]  /*0100*/  UTMACCTL.PF [UR4] ;  /* 0x00000000040079b9 */ /* 0x0001e40008040000 */
[----:B0-----:R-:W-:Y:S01]  /*0110*/  NOP ;  /* 0x0000000000007918 */ /* 0x001fe20000000000 */
.L_x_1:
[----:B------:R-:W-:Y:S05]  /*0120*/  BSYNC B0 ;  /* 0x0000000000007941 */ /* 0x000fea0003800000 */
.L_x_0:
[----:B------:R-:W0:Y:S02]  /*0130*/  SHFL.IDX PT, R5, R0, RZ, 0x1f ;  /* 0x00001fff00057589 */ /* 0x000e2400000e0000 */
[----:B0-----:R-:W-:-:S13]  /*0140*/  ISETP.NE.AND P0, PT, R5, RZ, PT ;  /* 0x000000ff0500720c */ /* 0x001fda0003f05270 */
[----:B------:R-:W-:Y:S05]  /*0150*/  @P0 BRA `(.L_x_2) ;  /* 0x0000000000700947 */ /* 0x000fea0003800000 */
[----:B------:R-:W0:Y:S01]  /*0160*/  S2UR UR8, SR_CgaCtaId ;  /* 0x00000000000879c3 */ /* 0x000e220000008800 */
[----:B------:R-:W-:Y:S01]  /*0170*/  UMOV UR4, 0x400 ;  /* 0x0000040000047882 */ /* 0x000fe20000000000 */
[----:B------:R-:W-:Y:S01]  /*0180*/  UMOV UR5, 0x1 ;  /* 0x0000000100057882 */ /* 0x000fe20000000000 */
[----:B------:R-:W-:Y:S01]  /*0190*/  UMOV UR6, 0x6 ;  /* 0x0000000600067882 */ /* 0x000fe20000000000 */
[----:B------:R-:W-:Y:S01]  /*01a0*/  ELECT P0, URZ, PT ;  /* 0x00000000003f782f */ /* 0x000fe20003800000 */
[----:B------:R-:W-:-:S04]  /*01b0*/  UIADD3 UR6, -UR6, 0x100000, URZ ;  /* 0x0010000006067890 */ /* 0x000fc8000fffe13f */
[----:B------:R-:W-:Y:S02]  /*01c0*/  USHF.L.U32 UR7, UR6, 0xb, URZ ;  /* 0x0000000b06077899 */ /* 0x000fe4000800063f */
[----:B------:R-:W-:Y:S02]  /*01d0*/  USHF.L.U32 UR6, UR6, 0x1, URZ ;  /* 0x0000000106067899 */ /* 0x000fe4000800063f */
[----:B0-----:R-:W-:Y:S02]  /*01e0*/  ULEA UR8, UR8, UR4, 0x18 ;  /* 0x0000000408087291 */ /* 0x001fe4000f8ec03f */
[----:B------:R-:W-:-:S04]  /*01f0*/  UIADD3 UR4, -UR5, 0x100000, URZ ;  /* 0x0010000005047890 */ /* 0x000fc8000fffe13f */
[----:B------:R-:W-:Y:S02]  /*0200*/  USHF.L.U32 UR5, UR4, 0xb, URZ ;  /* 0x0000000b04057899 */ /* 0x000fe4000800063f */
[----:B------:R-:W-:Y:S01]  /*0210*/  USHF.L.U32 UR4, UR4, 0x1, URZ ;  /* 0x0000000104047899 */ /* 0x000fe2000800063f */
[----:B------:R-:W0:Y:S11]  /*0220*/  FENCE.VIEW.ASYNC.S ;  /* 0x00000000000073c6 */ /* 0x000e360000000000 */
[----:B0-----:R0:W1:Y:S01]  /*0230*/  SYNCS.EXCH.64 URZ, [UR8], UR4 ;  /* 0x00000004083f75b2 */ /* 0x0010620008000100 */
[----:B------:R0:W2:Y:S01]  /*0240*/  SYNCS.EXCH.64 URZ, [UR8+0x38], UR6 ;  /* 0x00003806083f75b2 */ /* 0x0000a20008000100 */
[----:B------:R0:W3:Y:S01]  /*0250*/  SYNCS.EXCH.64 URZ, [UR8+0x8], UR4 ;  /* 0x00000804083f75b2 */ /* 0x0000e20008000100 */
[----:B------:R0:W4:Y:S01]  /*0260*/  SYNCS.EXCH.64 URZ, [UR8+0x40], UR6 ;  /* 0x00004006083f75b2 */ /* 0x0001220008000100 */
[----:B------:R0:W0:Y:S01]  /*0270*/  SYNCS.EXCH.64 URZ, [UR8+0x10], UR4 ;  /* 0x00001004083f75b2 */ /* 0x0000220008000100 */
        /* <DEDUP_REMOVED lines=9> */
[----:B------:R-:W-:Y:S01]  /*0310*/  NOP ;  /* 0x0000000000007918 */ /* 0x000fe20000000000 */
.L_x_2:
[----:B------:R-:W-:Y:S01]  /*0320*/  SHF.R.S32.HI R4, RZ, 0x1f, R95 ;  /* 0x0000001fff047819 */ /* 0x000fe2000001145f */
[----:B------:R-:W5:Y:S01]  /*0330*/  SHFL.IDX PT, R0, R0, RZ, 0x1f ;  /* 0x00001fff00007589 */ /* 0x000f6200000e0000 */
[----:B0-----:R-:W0:Y:S01]  /*0340*/  S2UR UR8, SR_CTAID.X ;  /* 0x00000000000879c3 */ /* 0x001e220000002500 */
[----:B------:R-:W-:Y:S02]  /*0350*/  ELECT P0, URZ, PT ;  /* 0x00000000003f782f */ /* 0x000fe40003800000 */
[----:B------:R-:W-:Y:S01]  /*0360*/  LEA.HI R4, R4, R95, RZ, 0x7 ;  /* 0x0000005f04047211 */ /* 0x000fe200078f38ff */
[----:B------:R-:W-:Y:S01]  /*0370*/  ULDC UR4, c[0x0][0x150] ;  /* 0x0000540000047ab9 */ /* 0x000fe20000000800 */
[----:B------:R-:W-:Y:S01]  /*0380*/  SHF.R.S32.HI R6, RZ, 0x1f, R5 ;  /* 0x0000001fff067819 */ /* 0x000fe20000011405 */
[----:B------:R-:W-:Y:S01]  /*0390*/  NOP ;  /* 0x0000000000007918 */ /* 0x000fe20000000000 */
[----:B------:R-:W-:Y:S01]  /*03a0*/  LOP3.LUT R4, R4, 0xffffff80, RZ, 0xc0, !PT ;  /* 0xffffff8004047812 */ /* 0x000fe200078ec0ff */
[----:B------:R-:W-:Y:S01]  /*03b0*/  NOP ;  /* 0x0000000000007918 */ /* 0x000fe20000000000 */
[----:B------:R-:W-:Y:S01]  /*03c0*/  LEA.HI R6, R6, R5, RZ, 0x2 ;  /* 0x0000000506067211 */ /* 0x000fe200078f10ff */
[----:B------:R-:W1:Y:S01]  /*03d0*/  LDC R11, c[0x0][0x144] ;  /* 0x00005100ff0b7b82 */ /* 0x000e620000000800 */
[----:B------:R-:W-:Y:S01]  /*03e0*/  IMAD.MOV.U32 R22, RZ, RZ, 0x1 ;  /* 0x00000001ff167424 */ /* 0x000fe200078e00ff */
[----:B------:R-:W-:Y:S01]  /*03f0*/  ISETP.NE.AND P3, PT, R2, RZ, PT ;  /* 0x000000ff0200720c */ /* 0x000fe20003f65270 */
[----:B------:R-:W-:Y:S01]  /*0400*/  IMAD.IADD R8, R95, 0x1, -R4 ;  /* 0x000000015f087824 */ /* 0x000fe200078e0a04 */
[----:B------:R-:W-:Y:S01]  /*0410*/  LOP3.LUT R6, R6, 0x3ffffffc, RZ, 0xc0, !PT ;  /* 0x3ffffffc06067812 */ /* 0x000fe200078ec0ff */
[----:B------:R-:W2:Y:S03]  /*0420*/  S2R R4, SR_CTAID.Y ;  /* 0x0000000000047919 */ /* 0x000ea60000002600 */
[----:B------:R-:W-:Y:S01]  /*0430*/  SHF.R.S32.HI R9, RZ, 0x1f, R8 ;  /* 0x0000001fff097819 */ /* 0x000fe20000011408 */
[----:B------:R-:W-:Y:S01]  /*0440*/  IMAD.IADD R6, R5, 0x1, -R6 ;  /* 0x0000000105067824 */ /* 0x000fe200078e0a06 */
[----:B------:R-:W3:Y:S02]  /*0450*/  LDC R13, c[0x0][0x140] ;  /* 0x00005000ff0d7b82 */ /* 0x000ee40000000800 */
[----:B------:R-:W-:-:S02]  /*0460*/  LEA.HI R9, R9, R8, RZ, 0x3 ;  /* 0x0000000809097211 */ /* 0x000fc400078f18ff */
[----:B-----5:R-:W-:Y:S02]  /*0470*/  ISETP.NE.OR P0, PT, R0, RZ, !P0 ;  /* 0x000000ff0000720c */ /* 0x020fe40004705670 */
[--C-:B------:R-:W-:Y:S02]  /*0480*/  SHF.R.S32.HI R0, RZ, 0x3, R9.reuse ;  /* 0x00000003ff007819 */ /* 0x100fe40000011409 */
[----:B0-----:R-:W-:Y:S02]  /*0490*/  I2FP.F32.U32 R10, UR8 ;  /* 0x00000008000a7c45 */ /* 0x001fe40008201000 */
[----:B------:R-:W-:-:S03]  /*04a0*/  SHF.R.S32.HI R9, RZ, 0x1f, R9 ;  /* 0x0000001fff097819 */ /* 0x000fc60000011409 */
[----:B------:R-:W-:Y:S01]  /*04b0*/  FMUL R10, R10, UR4 ;  /* 0x000000040a0a7c20 */ /* 0x000fe20008400000 */
[----:B------:R-:W-:Y:S01]  /*04c0*/  LEA.HI R9, R9, R0, RZ, 0x2 ;  /* 0x0000000009097211 */ /* 0x000fe200078f10ff */
[----:B------:R-:W-:Y:S02]  /*04d0*/  ULDC UR4, c[0x0][0x154] ;  /* 0x0000550000047ab9 */ /* 0x000fe40000000800 */
[----:B------:R-:W-:Y:S01]  /*04e0*/  VOTEU.ALL UP0, P0 ;  /* 0x00000000003f7886 */ /* 0x000fe20000000000 */
[----:B------:R-:W-:Y:S01]  /*04f0*/  LOP3.LUT R9, R9, 0xfffffffc, RZ, 0xc0, !PT ;  /* 0xfffffffc09097812 */ /* 0x000fe200078ec0ff */
[----:B------:R-:W0:Y:S01]  /*0500*/  F2I.U32.TRUNC.NTZ R10, R10 ;  /* 0x0000000a000a7305 */ /* 0x000e22000020f000 */
[----:B------:R-:W-:Y:S02]  /*0510*/  VOTEU.ALL UP1, P0 ;  /* 0x00000000003f7886 */ /* 0x000fe40000020000 */
[----:B------:R-:W5:Y:S01]  /*0520*/  @!UP0 S2UR UR7, SR_CgaCtaId ;  /* 0x00000000000789c3 */ /* 0x000f620000008800 */
[----:B------:R-:W-:Y:S01]  /*0530*/  IMAD.IADD R9, R0, 0x1, -R9 ;  /* 0x0000000100097824 */ /* 0x000fe200078e0a09 */
[----:B------:R-:W-:Y:S01]  /*0540*/  SHF.R.S32.HI R0, RZ, 0x1f, R3 ;  /* 0x0000001fff007819 */ /* 0x000fe20000011403 */
[----:B------:R-:W-:Y:S01]  /*0550*/  @!UP0 UMOV UR6, 0x400 ;  /* 0x0000040000068882 */ /* 0x000fe20000000000 */
[----:B---3--:R-:W-:Y:S01]  /*0560*/  ISETP.EQ.U32.AND P2, PT, R13, 0x1, PT ;  /* 0x000000010d00780c */ /* 0x008fe20003f42070 */
[----:B------:R-:W-:Y:S01]  /*0570*/  IMAD R19, R6, 0x4, R9 ;  /* 0x0000000406137824 */ /* 0x000fe200078e0209 */
[----:B--2---:R-:W-:-:S02]  /*0580*/  I2FP.F32.U32 R12, R4 ;  /* 0x00000004000c7245 */ /* 0x004fc40000201000 */
[----:B------:R-:W2:Y:S01]  /*0590*/  LDC R9, c[0x0][0x148] ;  /* 0x00005200ff097b82 */ /* 0x000ea20000000800 */
[----:B------:R-:W-:Y:S02]  /*05a0*/  LEA.HI R0, R0, R3, RZ, 0x2 ;  /* 0x0000000300007211 */ /* 0x000fe400078f10ff */
[----:B------:R-:W-:Y:S01]  /*05b0*/  LEA.HI R6, R19, R19, RZ, 0x1 ;  /* 0x0000001313067211 */ /* 0x000fe200078f08ff */
[----:B0-----:R-:W-:Y:S02]  /*05c0*/  IMAD.MOV R14, RZ, RZ, -R10 ;  /* 0x000000ffff0e7224 */ /* 0x001fe400078e0a0a */
[----:B------:R-:W-:Y:S01]  /*05d0*/  FMUL R12, R12, UR4 ;  /* 0x000000040c0c7c20 */ /* 0x000fe20008400000 */
[----:B------:R-:W-:Y:S01]  /*05e0*/  LOP3.LUT R0, R0, 0xfffffffc, RZ, 0xc0, !PT ;  /* 0xfffffffc00007812 */ /* 0x000fe200078ec0ff */
[----:B------:R-:W-:Y:S01]  /*05f0*/  UMOV UR4, 0x20 ;  /* 0x0000002000047882 */ /* 0x000fe20000000000 */
[----:B------:R-:W-:Y:S01]  /*0600*/  LOP3.LUT R10, R6, 0xfffffffe, RZ, 0xc0, !PT ;  /* 0xfffffffe060a7812 */ /* 0x000fe200078ec0ff */
[----:B-1----:R-:W-:Y:S01]  /*0610*/  IMAD R6, R11, R14, UR8 ;  /* 0x000000080b067e24 */ /* 0x002fe2000f8e020e */
[----:B------:R-:W-:-:S04]  /*0620*/  @!UP0 UIADD3 UR4, -UR4, 0x100000, URZ ;  /* 0x0010000004048890 */ /* 0x000fc8000fffe13f */
[----:B------:R-:W-:Y:S02]  /*0630*/  @!UP0 USHF.L.U32 UR5, UR4, 0xb, URZ ;  /* 0x0000000b04058899 */ /* 0x000fe4000800063f */
[----:B------:R-:W-:Y:S01]  /*0640*/  @!UP0 USHF.L.U32 UR4, UR4, 0x1, URZ ;  /* 0x0000000104048899 */ /* 0x000fe2000800063f */
[----:B------:R-:W0:Y:S01]  /*0650*/  F2I.U32.TRUNC.NTZ R12, R12 ;  /* 0x0000000c000c7305 */ /* 0x000e22000020f000 */
[----:B------:R-:W-:Y:S02]  /*0660*/  IMAD.IADD R3, R3, 0x1, -R0 ;  /* 0x0000000103037824 */ /* 0x000fe400078e0a00 */
[C---:B------:R-:W-:Y:S02]  /*0670*/  IMAD.IADD R11, R19.reuse, 0x1, -R10 ;  /* 0x00000001130b7824 */ /* 0x040fe400078e0a0a */
[----:B------:R-:W-:Y:S01]  /*0680*/  IMAD.SHL.U32 R10, R19, 0x4, RZ ;  /* 0x00000004130a7824 */ /* 0x000fe200078e00ff */
[----:B-----5:R-:W-:Y:S01]  /*0690*/  @!UP0 ULEA UR6, UR7, UR6, 0x18 ;  /* 0x0000000607068291 */ /* 0x020fe2000f8ec03f */
[----:B------:R-:W-:Y:S01]  /*06a0*/  ISETP.NE.AND P1, PT, R3, 0x3, PT ;  /* 0x000000030300780c */ /* 0x000fe20003f25270 */
[----:B------:R-:W-:Y:S01]  /*06b0*/  VOTEU.ALL UP0, P0 ;  /* 0x00000000003f7886 */ /* 0x000fe20000000000 */
[----:B------:R-:W-:-:S02]  /*06c0*/  ISETP.NE.AND P4, PT, R11, R6, PT ;  /* 0x000000060b00720c */ /* 0x000fc40003f85270 */
[----:B------:R-:W-:Y:S02]  /*06d0*/  LOP3.LUT R19, R19, 0xc, R10, 0x78, !PT ;  /* 0x0000000c13137812 */ /* 0x000fe400078e780a */
[----:B------:R-:W-:Y:S01]  /*06e0*/  LOP3.LUT P0, RZ, R8, 0x7, RZ, 0xc0, !PT ;  /* 0x0000000708ff7812 */ /* 0x000fe2000780c0ff */
[C---:B------:R-:W-:Y:S01]  /*06f0*/  VIADD R8, R2.reuse, 0xffffffff ;  /* 0xffffffff02087836 */ /* 0x040fe20000000000 */
[----:B------:R-:W-:Y:S01]  /*0700*/  ISETP.EQ.OR P1, PT, R3, RZ, !P1 ;  /* 0x000000ff0300720c */ /* 0x000fe20004f22670 */
[----:B0-----:R-:W-:Y:S01]  /*0710*/  IMAD.MOV R23, RZ, RZ, -R12 ;  /* 0x000000ffff177224 */ /* 0x001fe200078e0a0c */
[----:B------:R-:W-:Y:S01]  /*0720*/  ISETP.LT.U32.AND P0, PT, R19, 0x4, !P0 ;  /* 0x000000041300780c */ /* 0x000fe20004701070 */
[----:B------:R-:W0:Y:S02]  /*0730*/  FENCE.VIEW.ASYNC.S ;  /* 0x00000000000073c6 */ /* 0x000e240000000000 */
[----:B0-----:R0:W1:Y:S01]  /*0740*/  @!UP0 SYNCS.EXCH.64 URZ, [UR6+0x80], UR4 ;  /* 0x00008004063f85b2 */ /* 0x0010620008000100 */
[----:B------:R-:W-:Y:S01]  /*0750*/  ISETP.EQ.AND P1, PT, R2, RZ, P1 ;  /* 0x000000ff0200720c */ /* 0x000fe20000f22270 */
[----:B--2---:R-:W-:Y:S01]  /*0760*/  IMAD R11, R9, R23, R4 ;  /* 0x00000017090b7224 */ /* 0x004fe200078e0204 */
[----:B------:R-:W-:-:S02]  /*0770*/  ISETP.GE.U32.AND P6, PT, R8, 0x2, PT ;  /* 0x000000020800780c */ /* 0x000fc40003fc6070 */
[----:B------:R-:W-:Y:S02]  /*0780*/  @P4 LEA.HI R0, R19, R19, RZ, 0x1 ;  /* 0x0000001313004211 */ /* 0x000fe400078f08ff */
[----:B------:R-:W-:Y:S02]  /*0790*/  SEL R18, RZ, 0x1, !P1 ;  /* 0x00000001ff127807 */ /* 0x000fe40004800000 */
[----:B------:R-:W-:Y:S02]  /*07a0*/  @P4 SHF.R.S32.HI R0, RZ, 0x1, R0 ;  /* 0x00000001ff004819 */ /* 0x000fe40000011400 */
[----:B------:R-:W-:Y:S02]  /*07b0*/  SEL R18, R18, 0x2, P6 ;  /* 0x0000000212127807 */ /* 0x000fe40003000000 */
[----:B------:R-:W-:Y:S02]  /*07c0*/  @P4 ISETP.NE.AND P5, PT, R0, R11, PT ;  /* 0x0000000b0000420c */ /* 0x000fe40003fa5270 */
[----:B------:R-:W-:Y:S01]  /*07d0*/  SEL R11, RZ, 0x1, !P0 ;  /* 0x00000001ff0b7807 */ /* 0x000fe20004000000 */
[----:B------:R0:W2:Y:S01]  /*07e0*/  @!UP1 SYNCS.EXCH.64 URZ, [UR6+0x88], UR4 ;  /* 0x00008804063f95b2 */ /* 0x0000a20008000100 */
[----:B------:R-:W-:Y:S01]  /*07f0*/  @P4 SEL R22, RZ, 0x1, P5 ;  /* 0x00000001ff164807 */ /* 0x000fe20002800000 */
[----:B------:R-:W-:Y:S01]  /*0800*/  NOP ;  /* 0x0000000000007918 */ /* 0x000fe20000000000 */
[----:B------:R-:W-:-:S02]  /*0810*/  LOP3.LUT R0, R95, 0x7f, RZ, 0xc0, !PT ;  /* 0x0000007f5f007812 */ /* 0x000fc400078ec0ff */
[----:B------:R-:W-:Y:S01]  /*0820*/  LOP3.LUT R22, R22, R11, RZ, 0xc0, !PT ;  /* 0x0000000b16167212 */ /* 0x000fe200078ec0ff */
[----:B01----:R-:W-:Y:S06]  /*0830*/  @!P2 BRA `(.L_x_3) ;  /* 0x000000000008a947 */ /* 0x003fec0003800000 */
[----:B--2-4-:R-:W-:Y:S01]  /*0840*/  UCGABAR_ARV ;  /* 0x00000000000079c7 */ /* 0x014fe20008000000 */
[----:B------:R-:W-:Y:S05]  /*0850*/  BRA `(.L_x_4) ;  /* 0x0000000000047947 */ /* 0x000fea0003800000 */
.L_x_3:
[----:B--2-4-:R-:W-:Y:S01]  /*0860*/  NOP ;  /* 0x0000000000007918 */ /* 0x014fe20000000000 */
.L_x_4:
[----:B------:R-:W0:Y:S01]  /*0870*/  LDC R2, c[0x0][0x65c] ;  /* 0x00019700ff027b82 */ /* 0x000e220000000800 */
[----:B------:R-:W-:Y:S02]  /*0880*/  IMAD.U32 R10, RZ, RZ, UR8 ;  /* 0x00000008ff0a7e24 */ /* 0x000fe4000f8e00ff */
[----:B------:R-:W-:Y:S01]  /*0890*/  IMAD.MOV.U32 R11, RZ, RZ, RZ ;  /* 0x000000ffff0b7224 */ /* 0x000fe200078e00ff */
[----:B0-----:R-:W-:-:S04]  /*08a0*/  ISETP.NE.AND P1, PT, R2, 0x1, PT ;  /* 0x000000010200780c */ /* 0x001fc80003f25270 */
[----:B------:R-:W-:-:S09]  /*08b0*/  P2R R5, PR, RZ, 0x2 ;  /* 0x00000002ff057803 */ /* 0x000fd20000000000 */
[----:B------:R-:W0:Y:S01]  /*08c0*/  @P1 LDC R17, c[0x0][0x10] ;  /* 0x00000400ff111b82 */ /* 0x000e220000000800 */
[----:B------:R-:W-:Y:S02]  /*08d0*/  @P1 IMAD.MOV.U32 R5, RZ, RZ, RZ ;  /* 0x000000ffff051224 */ /* 0x000fe400078e00ff */
[----:B------:R-:W-:-:S05]  /*08e0*/  @P1 IMAD.MOV.U32 R15, RZ, RZ, RZ ;  /* 0x000000ffff0f1224 */ /* 0x000fca00078e00ff */
[----:B------:R-:W1:Y:S01]  /*08f0*/  @!P1 LDC R13, c[0x0][0xc] ;  /* 0x00000300ff0d9b82 */ /* 0x000e620000000800 */
[----:B------:R-:W-:Y:S01]  /*0900*/  ULDC UR4, c[0x0][0xc] ;  /* 0x0000030000047ab9 */ /* 0x000fe20000000800 */
[----:B------:R-:W-:Y:S01]  /*0910*/  ULDC UR5, c[0x0][0x10] ;  /* 0x0000040000057ab9 */ /* 0x000fe20000000800 */
[----:B------:R-:W-:Y:S01]  /*0920*/  ULDC UR6, c[0x0][0x14] ;  /* 0x0000050000067ab9 */ /* 0x000fe20000000800 */
[----:B------:R-:W-:-:S04]  /*0930*/  UIMAD.WIDE.U32 UR4, UR4, UR5, URZ ;  /* 0x00000005040472a5 */ /* 0x000fc8000f8e003f */
[----:B------:R-:W-:Y:S02]  /*0940*/  UIMAD.WIDE.U32 UR36, UR4, UR6, URZ ;  /* 0x00000006042472a5 */ /* 0x000fe4000f8e003f */
[----:B------:R-:W-:-:S04]  /*0950*/  UIMAD UR42, UR5, UR6, URZ ;  /* 0x00000006052a72a4 */ /* 0x000fc8000f8e023f */
[----:B------:R-:W-:Y:S01]  /*0960*/  UIADD3 UR42, UR37, UR42, URZ ;  /* 0x0000002a252a7290 */ /* 0x000fe2000fffe03f */
[----:B0-----:R-:W-:-:S04]  /*0970*/  @P1 IMAD.WIDE.U32 R16, R17, UR8, R4 ;  /* 0x0000000811101c25 */ /* 0x001fc8000f8e0004 */
[----:B------:R-:W-:Y:S02]  /*0980*/  @P1 IMAD.IADD R17, R17, 0x1, R15 ;  /* 0x0000000111111824 */ /* 0x000fe400078e020f */
[----:B-1----:R-:W-:-:S04]  /*0990*/  @!P1 IMAD.WIDE.U32 R10, R4, R13, R10 ;  /* 0x0000000d040a9225 */ /* 0x002fc800078e000a */
[----:B------:R-:W-:Y:S02]  /*09a0*/  @!P1 IMAD.MOV.U32 R16, RZ, RZ, R10 ;  /* 0x000000ffff109224 */ /* 0x000fe400078e000a */
[----:B------:R-:W-:Y:S01]  /*09b0*/  @!P1 IMAD.MOV.U32 R17, RZ, RZ, R11 ;  /* 0x000000ffff119224 */ /* 0x000fe200078e000b */
[----:B------:R-:W-:Y:S06]  /*09c0*/  @!P2 BRA `(.L_x_5) ;  /* 0x00000000000ca947 */ /* 0x000fec0003800000 */
[----:B------:R-:W-:Y:S01]  /*09d0*/  UCGABAR_WAIT ;  /* 0x0000000000007dc7 */ /* 0x000fe20008000000 */
[----:B------:R-:W-:Y:S01]  /*09e0*/  CCTL.IVALL ;  /* 0x00000000ff00798f */ /* 0x000fe20002000000 */
[----:B------:R-:W-:Y:S05]  /*09f0*/  BRA `(.L_x_6) ;  /* 0x0000000000047947 */ /* 0x000fea0003800000 */
.L_x_5:
[----:B------:R-:W-:Y:S06]  /*0a00*/  BAR.SYNC.DEFER_BLOCKING 0x0 ;  /* 0x0000000000007b1d */ /* 0x000fec0000010000 */
.L_x_6:
[----:B------:R-:W-:Y:S05]  /*0a10*/  @!P3 BRA `(.L_x_7) ;  /* 0x0000005c00c0b947 */ /* 0x000fea0003800000 */
[----:B------:R-:W-:-:S13]  /*0a20*/  ISETP.GT.U32.AND P0, PT, R8, 0x1, PT ;  /* 0x000000010800780c */ /* 0x000fda0003f04070 */
[----:B------:R-:W-:Y:S05]  /*0a30*/  @P0 EXIT ;  /* 0x000000000000094d */ /* 0x000fea0003800000 */
[----:B------:R-:W-:Y:S01]  /*0a40*/  ULDC.64 UR4, c[0x0][0x650] ;  /* 0x0001940000047ab9 */ /* 0x000fe20000000a00 */
[----:B------:R-:W-:Y:S01]  /*0a50*/  PRMT R3, RZ, 0x7610, R3 ;  /* 0x00007610ff037816 */ /* 0x000fe20000000003 */
[----:B------:R-:W-:Y:S01]  /*0a60*/  IMAD.MOV.U32 R103, RZ, RZ, -0x1 ;  /* 0xffffffffff677424 */ /* 0x000fe200078e00ff */
[----:B------:R-:W-:Y:S01]  /*0a70*/  ISETP.GE.U32.AND P0, PT, R16, UR4, PT ;  /* 0x0000000410007c0c */ /* 0x000fe2000bf06070 */
[----:B------:R-:W-:Y:S02]  /*0a80*/  IMAD.MOV.U32 R100, RZ, RZ, -0x1 ;  /* 0xffffffffff647424 */ /* 0x000fe400078e00ff */
[----:B------:R-:W-:Y:S01]  /*0a90*/  IMAD.MOV.U32 R101, RZ, RZ, -0x1 ;  /* 0xffffffffff657424 */ /* 0x000fe200078e00ff */
[----:B------:R-:W-:-:S13]  /*0aa0*/  ISETP.GE.U32.AND.EX P0, PT, R17, UR5, PT, P0 ;  /* 0x0000000511007c0c */ /* 0x000fda000bf06100 */
[----:B------:R-:W-:Y:S05]  /*0ab0*/  @P0 BRA `(.L_x_8) ;  /* 0x0000000400280947 */ /* 0x000fea0003800000 */
[----:B------:R-:W0:Y:S01]  /*0ac0*/  LDC.64 R24, c[0x0][0x628] ;  /* 0x00018a00ff187b82 */ /* 0x000e220000000a00 */
[----:B------:R-:W-:Y:S02]  /*0ad0*/  IMAD.MOV.U32 R10, RZ, RZ, R16 ;  /* 0x000000ffff0a7224 */ /* 0x000fe400078e0010 */
[----:B------:R-:W-:-:S05]  /*0ae0*/  IMAD.MOV.U32 R11, RZ, RZ, R17 ;  /* 0x000000ffff0b7224 */ /* 0x000fca00078e0011 */
[----:B------:R-:W1:Y:S08]  /*0af0*/  LDC R8, c[0x0][0x630] ;  /* 0x00018c00ff087b82 */ /* 0x000e700000000800 */
[----:B------:R-:W2:Y:S01]  /*0b00*/  LDC.64 R26, c[0x0][0x620] ;  /* 0x00018800ff1a7b82 */ /* 0x000ea20000000a00 */
[----:B0-----:R-:W-:-:S04]  /*0b10*/  ISETP.NE.U32.AND P0, PT, R24, RZ, PT ;  /* 0x000000ff1800720c */ /* 0x001fc80003f05070 */
[----:B------:R-:W-:-:S13]  /*0b20*/  ISETP.NE.AND.EX P0, PT, R25, RZ, PT, P0 ;  /* 0x000000ff1900720c */ /* 0x000fda0003f05300 */
[----:B-12---:R-:W-:Y:S05]  /*0b30*/  @!P0 BRA `(.L_x_9) ;  /* 0x0000000000288947 */ /* 0x006fea0003800000 */
[----:B------:R-:W0:Y:S02]  /*0b40*/  LDC R3, c[0x0][0x634] ;  /* 0x00018d00ff037b82 */ /* 0x000e240000000800 */
[----:B0-----:R-:W-:-:S05]  /*0b50*/  IADD3 R3, P0, R16, R3, RZ ;  /* 0x0000000310037210 */ /* 0x001fca0007f1e0ff */
[----:B------:R-:W-:-:S04]  /*0b60*/  IMAD.X R21, RZ, RZ, R17, P0 ;  /* 0x000000ffff157224 */ /* 0x000fc800000e0611 */
[----:B------:R-:W-:-:S04]  /*0b70*/  IMAD.WIDE.U32 R10, R21, R24, RZ ;  /* 0x00000018150a7225 */ /* 0x000fc800078e00ff */
[----:B------:R-:W-:-:S04]  /*0b80*/  IMAD.WIDE.U32 R12, P0, R3, R25, R10 ;  /* 0x00000019030c7225 */ /* 0x000fc8000780000a */
[----:B------:R-:W-:-:S04]  /*0b90*/  IMAD.WIDE.U32 R10, R3, R24, RZ ;  /* 0x00000018030a7225 */ /* 0x000fc800078e00ff */
[----:B------:R-:W-:Y:S01]  /*0ba0*/  IMAD.X R15, RZ, RZ, RZ, P0 ;  /* 0x000000ffff0f7224 */ /* 0x000fe200000e06ff */
[----:B------:R-:W-:Y:S01]  /*0bb0*/  IADD3 RZ, P0, R11, R12, RZ ;  /* 0x0000000c0bff7210 */ /* 0x000fe20007f1e0ff */
[----:B------:R-:W-:-:S04]  /*0bc0*/  IMAD.MOV.U32 R14, RZ, RZ, R13 ;  /* 0x000000ffff0e7224 */ /* 0x000fc800078e000d */
[----:B------:R-:W-:-:S08]  /*0bd0*/  IMAD.WIDE.U32.X R10, R21, R25, R14, P0 ;  /* 0x00000019150a7225 */ /* 0x000fd000000e040e */
.L_x_9:
[----:B------:R-:W0:Y:S01]  /*0be0*/  LDC.64 R30, c[0x0][0x640] ;  /* 0x00019000ff1e7b82 */ /* 0x000e220000000a00 */
[-CC-:B------:R-:W-:Y:S01]  /*0bf0*/  SHF.R.U64 R101, R10, R8.reuse, R11.reuse ;  /* 0x000000080a657219 */ /* 0x180fe2000000120b */
[----:B------:R-:W-:Y:S01]  /*0c00*/  IMAD R29, R9, R23, R4 ;  /* 0x00000017091d7224 */ /* 0x000fe200078e0204 */
[----:B------:R-:W-:Y:S01]  /*0c10*/  SHF.R.U32.HI R3, RZ, R8, R11 ;  /* 0x00000008ff037219 */ /* 0x000fe2000001160b */
[----:B------:R-:W-:Y:S01]  /*0c20*/  IMAD.MOV.U32 R23, RZ, RZ, 0x1 ;  /* 0x00000001ff177424 */ /* 0x000fe200078e00ff */
[----:B------:R-:W-:-:S03]  /*0c30*/  IADD3 R5, P0, RZ, -R101, RZ ;  /* 0x80000065ff057210 */ /* 0x000fc60007f1e0ff */
[----:B------:R-:W1:Y:S02]  /*0c40*/  LDC R12, c[0x0][0x618] ;  /* 0x00018600ff0c7b82 */ /* 0x000e640000000800 */
[----:B------:R-:W-:Y:S02]  /*0c50*/  IMAD.X R3, RZ, RZ, ~R3, P0 ;  /* 0x000000ffff037224 */ /* 0x000fe400000e0e03 */
[----:B------:R-:W-:-:S04]  /*0c60*/  IMAD.WIDE.U32 R10, R5, R26, R16 ;  /* 0x0000001a050a7225 */ /* 0x000fc800078e0010 */
[----:B------:R-:W2:Y:S01]  /*0c70*/  LDC R20, c[0x0][0x608] ;  /* 0x00018200ff147b82 */ /* 0x000ea20000000800 */
[----:B------:R-:W-:Y:S02]  /*0c80*/  IMAD R8, R3, R26, RZ ;  /* 0x0000001a03087224 */ /* 0x000fe400078e02ff */
[----:B------:R-:W-:Y:S02]  /*0c90*/  IMAD.MOV.U32 R3, RZ, RZ, -0x1 ;  /* 0xffffffffff037424 */ /* 0x000fe400078e00ff */
[----:B------:R-:W-:-:S03]  /*0ca0*/  IMAD R5, R5, R27, R8 ;  /* 0x0000001b05057224 */ /* 0x000fc600078e0208 */
[----:B------:R-:W3:Y:S01]  /*0cb0*/  LDC R28, c[0x0][0x658] ;  /* 0x00019600ff1c7b82 */ /* 0x000ee20000000800 */
[----:B------:R-:W-:Y:S01]  /*0cc0*/  IMAD.IADD R5, R11, 0x1, R5 ;  /* 0x000000010b057824 */ /* 0x000fe200078e0205 */
[----:B0-----:R-:W-:-:S04]  /*0cd0*/  ISETP.NE.U32.AND P0, PT, R30, RZ, PT ;  /* 0x000000ff1e00720c */ /* 0x001fc80003f05070 */
[----:B------:R-:W-:Y:S02]  /*0ce0*/  ISETP.NE.AND.EX P0, PT, R31, RZ, PT, P0 ;  /* 0x000000ff1f00720c */ /* 0x000fe40003f05300 */
[----:B------:R-:W0:Y:S01]  /*0cf0*/  LDC R24, c[0x0][0x600] ;  /* 0x00018000ff187b82 */ /* 0x000e220000000800 */
[-CC-:B-1----:R-:W-:Y:S02]  /*0d00*/  SHF.R.U64 R14, R10, R12.reuse, R5.reuse ;  /* 0x0000000c0a0e7219 */ /* 0x182fe40000001205 */
[----:B------:R-:W-:-:S05]  /*0d10*/  SHF.R.U32.HI R5, RZ, R12, R5 ;  /* 0x0000000cff057219 */ /* 0x000fca0000011605 */
[----:B------:R-:W1:Y:S01]  /*0d20*/  LDC R15, c[0x0][0x648] ;  /* 0x00019200ff0f7b82 */ /* 0x000e620000000800 */
[-CC-:B--2---:R-:W-:Y:S02]  /*0d30*/  SHF.R.U64 R27, R14, R20.reuse, R5.reuse ;  /* 0x000000140e1b7219 */ /* 0x184fe40000001205 */
[----:B------:R-:W-:-:S05]  /*0d40*/  SHF.R.U32.HI R5, RZ, R20, R5 ;  /* 0x00000014ff057219 */ /* 0x000fca0000011605 */
[----:B------:R-:W2:Y:S01]  /*0d50*/  LDC R21, c[0x0][0x638] ;  /* 0x00018e00ff157b82 */ /* 0x000ea20000000800 */
[-CC-:B---3--:R-:W-:Y:S02]  /*0d60*/  SHF.R.U64 R20, R27, R28.reuse, R5.reuse ;  /* 0x0000001c1b147219 */ /* 0x188fe40000001205 */
[-C--:B------:R-:W-:Y:S02]  /*0d70*/  SHF.L.U32 R3, R3, R28.reuse, RZ ;  /* 0x0000001c03037219 */ /* 0x080fe400000006ff */
[----:B------:R-:W-:Y:S01]  /*0d80*/  SHF.R.U32.HI R5, RZ, R28, R5 ;  /* 0x0000001cff057219 */ /* 0x000fe20000011605 */
[----:B------:R-:W-:Y:S01]  /*0d90*/  IMAD.MOV.U32 R4, RZ, RZ, R20 ;  /* 0x000000ffff047224 */ /* 0x000fe200078e0014 */
[----:B------:R-:W-:Y:S01]  /*0da0*/  LOP3.LUT R12, RZ, R3, RZ, 0x33, !PT ;  /* 0x00000003ff0c7212 */ /* 0x000fe200078e33ff */
[----:B------:R-:W3:Y:S01]  /*0db0*/  LDC R25, c[0x0][0x610] ;  /* 0x00018400ff197b82 */ /* 0x000ee20000000800 */
[----:B------:R-:W-:Y:S05]  /*0dc0*/  @!P0 BRA `(.L_x_10) ;  /* 0x0000000000288947 */ /* 0x000fea0003800000 */
[----:B------:R-:W4:Y:S02]  /*0dd0*/  LDC R3, c[0x0][0x64c] ;  /* 0x00019300ff037b82 */ /* 0x000f240000000800 */
[----:B----4-:R-:W-:-:S05]  /*0de0*/  IADD3 R3, P0, R20, R3, RZ ;  /* 0x0000000314037210 */ /* 0x010fca0007f1e0ff */
        /* <DEDUP_REMOVED lines=8> */
.L_x_10:
[----:B-1----:R-:W-:Y:S01]  /*0e70*/  SHF.R.U64 R4, R4, R15, R5 ;  /* 0x0000000f04047219 */ /* 0x002fe20000001205 */
[----:B0-----:R-:W-:Y:S01]  /*0e80*/  VIADD R5, R24, 0xffffffff ;  /* 0xffffffff18057836 */ /* 0x001fe20000000000 */
[----:B------:R-:W-:Y:S02]  /*0e90*/  SHF.L.U32 R3, R23, R28, RZ ;  /* 0x0000001c17037219 */ /* 0x000fe400000006ff */
[----:B------:R-:W-:Y:S01]  /*0ea0*/  LOP3.LUT R12, R27, R12, RZ, 0xc0, !PT ;  /* 0x0000000c1b0c7212 */ /* 0x000fe200078ec0ff */
[----:B------:R-:W-:Y:S01]  /*0eb0*/  IMAD.MOV R8, RZ, RZ, -R4 ;  /* 0x000000ffff087224 */ /* 0x000fe200078e0a04 */
[----:B------:R-:W-:Y:S02]  /*0ec0*/  SEL R6, R6, R29, !P1 ;  /* 0x0000001d06067207 */ /* 0x000fe40004800000 */
[----:B------:R-:W-:Y:S01]  /*0ed0*/  LOP3.LUT R5, R14, R5, RZ, 0xc0, !PT ;  /* 0x000000050e057212 */ /* 0x000fe200078ec0ff */
[----:B------:R-:W-:Y:S02]  /*0ee0*/  IMAD R9, R3, R4, R12 ;  /* 0x0000000403097224 */ /* 0x000fe400078e020c */
[----:B--2---:R-:W-:-:S02]  /*0ef0*/  IMAD R3, R8, R21, R20 ;  /* 0x0000001508037224 */ /* 0x004fc400078e0214 */
[----:B---3--:R-:W-:Y:S02]  /*0f00*/  IMAD R6, R9, R25, R6 ;  /* 0x0000001909067224 */ /* 0x008fe400078e0206 */
[----:B------:R-:W-:Y:S02]  /*0f10*/  IMAD R103, R3, R24, R5 ;  /* 0x0000001803677224 */ /* 0x000fe400078e0205 */
[----:B------:R-:W-:-:S03]  /*0f20*/  IMAD.MOV.U32 R4, RZ, RZ, 0x1 ;  /* 0x00000001ff047424 */ /* 0x000fc600078e00ff */
[----:B------:R-:W-:Y:S02]  /*0f30*/  SEL R100, R103, R6, !P1 ;  /* 0x0000000667647207 */ /* 0x000fe40004800000 */
[----:B------:R-:W-:Y:S02]  /*0f40*/  PRMT R3, R4, 0x7610, R3 ;  /* 0x0000761004037816 */ /* 0x000fe40000000003 */
[----:B------:R-:W-:-:S07]  /*0f50*/  SEL R103, R6, R103, !P1 ;  /* 0x0000006706677207 */ /* 0x000fce0004800000 */
.L_x_8:
[----:B------:R-:W-:-:S08]  /*0f60*/  NOP ;  /* 0x0000000000007918 */ /* 0x000fd00000000000 */
[----:B------:R-:W0:Y:S02]  /*0f70*/  USETMAXREG.TRY_ALLOC.CTAPOOL UP0, 0xe8 ;  /* 0x000000e8000079c8 */ /* 0x000e240008000600 */
[----:B0-----:R-:W-:-:S13]  /*0f80*/  PLOP3.LUT P0, PT, PT, PT, UP0, 0x80, 0x0 ;  /* 0x000000000000781c */ /* 0x001fda0003f0f008 */
[----:B------:R-:W-:Y:S05]  /*0f90*/  @!P0 BRA `(.L_x_8) ;  /* 0xfffffffc00f08947 */ /* 0x000fea000383ffff */
[----:B------:R-:W-:Y:S01]  /*0fa0*/  ULDC.64 UR4, c[0x0][0x598] ;  /* 0x0001660000047ab9 */ /* 0x000fe20000000a00 */
[----:B------:R-:W-:Y:S01]  /*0fb0*/  ULDC.64 UR38, c[0x0][0x208] ;  /* 0x0000820000267ab9 */ /* 0x000fe20000000a00 */
[----:B------:R-:W-:-:S04]  /*0fc0*/  ISETP.NE.U32.AND P0, PT, RZ, UR4, PT ;  /* 0x00000004ff007c0c */ /* 0x000fc8000bf05070 */
[----:B------:R-:W-:-:S13]  /*0fd0*/  ISETP.NE.AND.EX P0, PT, RZ, UR5, PT, P0 ;  /* 0x00000005ff007c0c */ /* 0x000fda000bf05300 */
[----:B------:R-:W-:Y:S05]  /*0fe0*/  @!P0 BRA `(.L_x_11) ;  /* 0x00000000001c8947 */ /* 0x000fea0003800000 */
[----:B------:R-:W0:Y:S02]  /*0ff0*/  LDC.64 R4, c[0x0][0x598] ;  /* 0x00016600ff047b82 */ /* 0x000e240000000a00 */
[----:B0-----:R-:W2:Y:S02]  /*1000*/  LDG.E.64 R4, desc[UR38][R4.64] ;  /* 0x0000002604047981 */ /* 0x001ea4000c1e1b00 */
[----:B--2---:R-:W-:-:S04]  /*1010*/  ISETP.NE.U32.AND P0, PT, R4, RZ, PT ;  /* 0x000000ff0400720c */ /* 0x004fc80003f05070 */
[----:B------:R-:W-:-:S13]  /*1020*/  ISETP.NE.AND.EX P0, PT, R5, RZ, PT, P0 ;  /* 0x000000ff0500720c */ /* 0x000fda0003f05300 */
[----:B------:R-:W-:Y:S05]  /*1030*/  @!P0 BRA `(.L_x_11) ;  /* 0x0000000000088947 */ /* 0x000fea0003800000 */
[----:B------:R0:W5:Y:S01]  /*1040*/  LD.E R23, desc[UR38][R4.64] ;  /* 0x0000002604177980 */ /* 0x000162000c101900 */
[----:B------:R-:W-:Y:S05]  /*1050*/  BRA `(.L_x_12) ;  /* 0x0000000000247947 */ /* 0x000fea0003800000 */
.L_x_11:
[----:B------:R-:W-:Y:S02]  /*1060*/  ULDC.64 UR4, c[0x0][0x588] ;  /* 0x0001620000047ab9 */ /* 0x000fe40000000a00 */
[----:B------:R-:W-:-:S04]  /*1070*/  ISETP.NE.U32.AND P0, PT, RZ, UR4, PT ;  /* 0x00000004ff007c0c */ /* 0x000fc8000bf05070 */
[----:B------:R-:W-:-:S13]  /*1080*/  ISETP.NE.AND.EX P0, PT, RZ, UR5, PT, P0 ;  /* 0x00000005ff007c0c */ /* 0x000fda000bf05300 */
[----:B------:R-:W-:Y:S05]  /*1090*/  @!P0 BRA `(.L_x_13) ;  /* 0x00000000000c8947 */ /* 0x000fea0003800000 */
[----:B------:R-:W0:Y:S02]  /*10a0*/  LDC.64 R4, c[0x0][0x588] ;  /* 0x00016200ff047b82 */ /* 0x000e240000000a00 */
[----:B0-----:R1:W5:Y:S01]  /*10b0*/  LDG.E R23, desc[UR38][R4.64] ;  /* 0x0000002604177981 */ /* 0x001362000c1e1900 */
[----:B------:R-:W-:Y:S05]  /*10c0*/  BRA `(.L_x_12) ;  /* 0x0000000000087947 */ /* 0x000fea0003800000 */
.L_x_13:
[----:B------:R-:W-:Y:S02]  /*10d0*/  ULDC UR4, c[0x0][0x580] ;  /* 0x0001600000047ab9 */ /* 0x000fe40000000800 */
[----:B------:R-:W-:-:S07]  /*10e0*/  IMAD.U32 R23, RZ, RZ, UR4 ;  /* 0x00000004ff177e24 */ /* 0x000fce000f8e00ff */
.L_x_12:
[----:B------:R-:W-:Y:S02]  /*10f0*/  ULDC.64 UR4, c[0x0][0x5a0] ;  /* 0x0001680000047ab9 */ /* 0x000fe40000000a00 */
[----:B------:R-:W-:-:S04]  /*1100*/  ISETP.NE.U32.AND P0, PT, RZ, UR4, PT ;  /* 0x00000004ff007c0c */ /* 0x000fc8000bf05070 */
[----:B------:R-:W-:-:S13]  /*1110*/  ISETP.NE.AND.EX P0, PT, RZ, UR5, PT, P0 ;  /* 0x00000005ff007c0c */ /* 0x000fda000bf05300 */
[----:B------:R-:W-:Y:S05]  /*1120*/  @!P0 BRA `(.L_x_14) ;  /* 0x00000000001c8947 */ /* 0x000fea0003800000 */
[----:B01----:R-:W0:Y:S02]  /*1130*/  LDC.64 R4, c[0x0][0x5a0] ;  /* 0x00016800ff047b82 */ /* 0x003e240000000a00 */
[----:B0-----:R-:W2:Y:S02]  /*1140*/  LDG.E.64 R4, desc[UR38][R4.64] ;  /* 0x0000002604047981 */ /* 0x001ea4000c1e1b00 */
[----:B--2---:R-:W-:-:S04]  /*1150*/  ISETP.NE.U32.AND P0, PT, R4, RZ, PT ;  /* 0x000000ff0400720c */ /* 0x004fc80003f05070 */
[----:B------:R-:W-:-:S13]  /*1160*/  ISETP.NE.AND.EX P0, PT, R5, RZ, PT, P0 ;  /* 0x000000ff0500720c */ /* 0x000fda0003f05300 */
[----:B------:R-:W-:Y:S05]  /*1170*/  @!P0 BRA `(.L_x_14) ;  /* 0x0000000000088947 */ /* 0x000fea0003800000 */
[----:B------:R0:W5:Y:S01]  /*1180*/  LD.E R90, desc[UR38][R4.64] ;  /* 0x00000026045a7980 */ /* 0x000162000c101900 */
[----:B------:R-:W-:Y:S05]  /*1190*/  BRA `(.L_x_15) ;  /* 0x0000000000247947 */ /* 0x000fea0003800000 */
.L_x_14:
[----:B------:R-:W-:Y:S02]  /*11a0*/  ULDC.64 UR4, c[0x0][0x590] ;  /* 0x0001640000047ab9 */ /* 0x000fe40000000a00 */
[----:B------:R-:W-:-:S04]  /*11b0*/  ISETP.NE.U32.AND P0, PT, RZ, UR4, PT ;  /* 0x00000004ff007c0c */ /* 0x000fc8000bf05070 */
[----:B------:R-:W-:-:S13]  /*11c0*/  ISETP.NE.AND.EX P0, PT, RZ, UR5, PT, P0 ;  /* 0x00000005ff007c0c */ /* 0x000fda000bf05300 */
[----:B------:R-:W-:Y:S05]  /*11d0*/  @!P0 BRA `(.L_x_16) ;  /* 0x00000000000c8947 */ /* 0x000fea0003800000 */
[----:B------:R-:W2:Y:S02]  /*11e0*/  LDC.64 R90, c[0x0][0x590] ;  /* 0x00016400ff5a7b82 */ /* 0x000ea40000000a00 */
[----:B--2---:R2:W5:Y:S01]  /*11f0*/  LDG.E R90, desc[UR38][R90.64] ;  /* 0x000000265a5a7981 */ /* 0x004562000c1e1900 */
[----:B------:R-:W-:Y:S05]  /*1200*/  BRA `(.L_x_15) ;  /* 0x0000000000087947 */ /* 0x000fea0003800000 */
.L_x_16:
[----:B------:R-:W-:Y:S02]  /*1210*/  ULDC UR4, c[0x0][0x584] ;  /* 0x0001610000047ab9 */ /* 0x000fe40000000800 */
[----:B------:R-:W-:-:S07]  /*1220*/  IMAD.U32 R90, RZ, RZ, UR4 ;  /* 0x00000004ff5a7e24 */ /* 0x000fce000f8e00ff */
.L_x_15:
[----:B------:R-:W-:-:S13]  /*1230*/  LOP3.LUT P0, RZ, R3, 0xff, RZ, 0xc0, !PT ;  /* 0x000000ff03ff7812 */ /* 0x000fda000780c0ff */
[----:B------:R-:W-:Y:S05]  /*1240*/  @!P0 EXIT ;  /* 0x000000000000894d */ /* 0x000fea0003800000 */
[----:B------:R-:W3:Y:S01]  /*1250*/  LDC R93, c[0x0][0x658] ;  /* 0x00019600ff5d7b82 */ /* 0x000ee20000000800 */
[----:B------:R-:W-:Y:S01]  /*1260*/  LOP3.LUT R7, R7, 0x1, RZ, 0xc0, !PT ;  /* 0x0000000107077812 */ /* 0x000fe200078ec0ff */
[----:B------:R-:W-:Y:S01]  /*1270*/  ULDC.64 UR6, c[0x0][0x288] ;  /* 0x0000a20000067ab9 */ /* 0x000fe20000000a00 */
[----:B------:R-:W-:Y:S01]  /*1280*/  SHF.R.U32.HI R3, RZ, 0x2, R95 ;  /* 0x00000002ff037819 */ /* 0x000fe2000001165f */
[----:B------:R-:W-:Y:S01]  /*1290*/  UIADD3 UR4, UR7, 0x3f, URZ ;  /* 0x0000003f07047890 */ /* 0x000fe2000fffe03f */
[----:B------:R-:W-:Y:S01]  /*12a0*/  SHF.R.U32.HI R0, RZ, 0x1, R0 ;  /* 0x00000001ff007819 */ /* 0x000fe20000011600 */
[----:B------:R-:W-:Y:S01]  /*12b0*/  IMAD.SHL.U32 R88, R7, 0x40, RZ ;  /* 0x0000004007587824 */ /* 0x000fe200078e00ff */
[----:B------:R-:W-:Y:S01]  /*12c0*/  LOP3.LUT R3, R3, 0x7, RZ, 0xc0, !PT ;  /* 0x0000000703037812 */ /* 0x000fe200078ec0ff */
[----:B------:R-:W4:Y:S01]  /*12d0*/  LDC.64 R8, c[0x0][0x5c8] ;  /* 0x00017200ff087b82 */ /* 0x000f220000000a00 */
[----:B------:R-:W-:Y:S01]  /*12e0*/  USHF.R.S32.HI UR5, URZ, 0x1f, UR4 ;  /* 0x0000001f3f057899 */ /* 0x000fe20008011404 */
[----:B------:R-:W-:Y:S01]  /*12f0*/  LOP3.LUT R0, R0, 0x30, RZ, 0xc0, !PT ;  /* 0x0000003000007812 */ /* 0x000fe200078ec0ff */
[----:B------:R-:W-:Y:S01]  /*1300*/  IMAD.MOV.U32 R6, RZ, RZ, 0x1 ;  /* 0x00000001ff067424 */ /* 0x000fe200078e00ff */
[--C-:B------:R-:W-:Y:S01]  /*1310*/  LOP3.LUT R88, R88, 0x40, R3.reuse, 0xe2, !PT ;  /* 0x0000004058587812 */ /* 0x100fe200078ee203 */
[----:B------:R-:W-:Y:S01]  /*1320*/  ULEA.HI UR5, UR5, UR4, URZ, 0x6 ;  /* 0x0000000405057291 */ /* 0x000fe2000f8f303f */
[-C--:B01----:R-:W-:Y:S01]  /*1330*/  IADD3 R4, RZ, -R0.reuse, -R3 ;  /* 0x80000000ff047210 */ /* 0x083fe20007ffe803 */
[----:B------:R-:W-:Y:S01]  /*1340*/  IMAD.U32 R5, RZ, RZ, UR6 ;  /* 0x00000006ff057e24 */ /* 0x000fe2000f8e00ff */
[----:B------:R-:W0:Y:S01]  /*1350*/  LDC R97, c[0x0][0x600] ;  /* 0x00018000ff617b82 */ /* 0x000e220000000800 */
[----:B------:R-:W-:Y:S01]  /*1360*/  LOP3.LUT R88, R88, R0, RZ, 0xfc, !PT ;  /* 0x0000000058587212 */ /* 0x000fe200078efcff */
[----:B------:R-:W-:Y:S01]  /*1370*/  IMAD.MOV.U32 R0, RZ, RZ, -0x1 ;  /* 0xffffffffff007424 */ /* 0x000fe200078e00ff */
[----:B------:R-:W-:Y:S01]  /*1380*/  USHF.R.S32.HI UR43, URZ, 0x6, UR5 ;  /* 0x000000063f2b7899 */ /* 0x000fe20008011405 */
[----:B------:R-:W-:Y:S01]  /*1390*/  LOP3.LUT R94, R95, 0x3, RZ, 0xc0, !PT ;  /* 0x000000035f5e7812 */ /* 0x000fe200078ec0ff */
[----:B------:R-:W-:Y:S01]  /*13a0*/  IMAD R4, R7, -0x40, R4 ;  /* 0xffffffc007047824 */ /* 0x000fe200078e0204 */
[C---:B------:R-:W-:Y:S01]  /*13b0*/  LOP3.LUT R96, R95.reuse, 0x80, RZ, 0xc0, !PT ;  /* 0x000000805f607812 */ /* 0x040fe200078ec0ff */
[----:B------:R-:W-:Y:S01]  /*13c0*/  UISETP.LT.AND UP0, UPT, UR43, 0x1, UPT ;  /* 0x000000012b00788c */ /* 0x000fe2000bf01270 */
[-C--:B---3--:R-:W-:Y:S01]  /*13d0*/  SHF.L.U32 R0, R0, R93.reuse, RZ ;  /* 0x0000005d00007219 */ /* 0x088fe200000006ff */
[----:B------:R-:W-:Y:S01]  /*13e0*/  ULDC UR4, c[0x0][0x284] ;  /* 0x0000a10000047ab9 */ /* 0x000fe20000000800 */
[----:B------:R-:W-:Y:S01]  /*13f0*/  IMAD R94, R94, -0x2, R5 ;  /* 0xfffffffe5e5e7824 */ /* 0x000fe200078e0205 */
[----:B------:R-:W-:Y:S01]  /*1400*/  USEL UR44, UR43, 0x1, UP0 ;  /* 0x000000012b2c7887 */ /* 0x000fe20008000000 */
[----:B------:R-:W-:Y:S01]  /*1410*/  SHF.L.U32 R93, R6, R93, RZ ;  /* 0x0000005d065d7219 */ /* 0x000fe200000006ff */
[----:B------:R-:W-:Y:S01]  /*1420*/  IMAD.SHL.U32 R95, R95, 0x2, RZ ;  /* 0x000000025f5f7824 */ /* 0x000fe200078e00ff */
[----:B------:R-:W-:Y:S01]  /*1430*/  LOP3.LUT R102, R18, 0x1, RZ, 0xfc, !PT ;  /* 0x0000000112667812 */ /* 0x000fe200078efcff */
[----:B------:R-:W-:Y:S01]  /*1440*/  VIADD R99, R4, UR4 ;  /* 0x0000000404637c36 */ /* 0x000fe20008000000 */
[C---:B----4-:R-:W-:Y:S01]  /*1450*/  SHF.L.U64.HI R92, R8.reuse, 0x3, R9 ;  /* 0x00000003085c7819 */ /* 0x050fe20000010209 */
[----:B--2---:R-:W-:Y:S01]  /*1460*/  IMAD.SHL.U32 R91, R8, 0x8, RZ ;  /* 0x00000008085b7824 */ /* 0x004fe200078e00ff */
[----:B------:R-:W-:Y:S01]  /*1470*/  SHF.R.U32.HI R96, RZ, 0x7, R96 ;  /* 0x00000007ff607819 */ /* 0x000fe20000011660 */
[----:B------:R-:W-:Y:S01]  /*1480*/  IMAD.MOV.U32 R89, RZ, RZ, RZ ;  /* 0x000000ffff597224 */ /* 0x000fe200078e00ff */
[----:B------:R-:W-:Y:S01]  /*1490*/  LOP3.LUT R98, RZ, R0, RZ, 0x33, !PT ;  /* 0x00000000ff627212 */ /* 0x000fe200078e33ff */
[----:B------:R-:W-:Y:S01]  /*14a0*/  UIADD3 UR44, UR43, -UR44, URZ ;  /* 0x8000002c2b2c7290 */ /* 0x000fe2000fffe03f */
[----:B------:R-:W-:Y:S01]  /*14b0*/  UMOV UR40, URZ ;  /* 0x0000003f00287c82 */ /* 0x000fe20008000000 */
[----:B0-----:R-:W-:Y:S01]  /*14c0*/  VIADD R97, R97, 0xffffffff ;  /* 0xffffffff61617836 */ /* 0x001fe20000000000 */
[----:B------:R-:W-:-:S09]  /*14d0*/  UMOV UR41, URZ ;  /* 0x0000003f00297c82 */ /* 0x000fd20008000000 */
.L_x_164:
[----:B0-----:R-:W0:Y:S01]  /*14e0*/  SHFL.IDX PT, R0, R96, RZ, 0x1f ;  /* 0x00001fff60007589 */ /* 0x001e2200000e0000 */
[----:B-1----:R-:W1:Y:S01]  /*14f0*/  S2UR UR7, SR_CgaCtaId ;  /* 0x00000000000779c3 */ /* 0x002e620000008800 */
[----:B------:R-:W-:Y:S01]  /*1500*/  UMOV UR6, 0x400 ;  /* 0x0000040000067882 */ /* 0x000fe20000000000 */
[----:B0-----:R-:W-:Y:S01]  /*1510*/  R2UR UR4, R0 ;  /* 0x00000000000472ca */ /* 0x001fe200000e0000 */
[----:B-1----:R-:W-:-:S12]  /*1520*/  ULEA UR6, UR7, UR6, 0x18 ;  /* 0x0000000607067291 */ /* 0x002fd8000f8ec03f */
[----:B------:R-:W-:-:S04]  /*1530*/  ULEA.HI UR5, UR4, UR4, URZ, 0x1 ;  /* 0x0000000404057291 */ /* 0x000fc8000f8f083f */
[----:B------:R-:W-:-:S04]  /*1540*/  ULOP3.LUT UR5, UR5, 0x7fffe, URZ, 0xc0, !UPT ;  /* 0x0007fffe05057892 */ /* 0x000fc8000f8ec03f */
[----:B------:R-:W-:-:S03]  /*1550*/  UIADD3 UR5, UR4, -UR5, URZ ;  /* 0x8000000504057290 */ /* 0x000fc6000fffe03f */
[----:B------:R-:W-:Y:S01]  /*1560*/  ULDC UR4, c[0x0][0x28c] ;  /* 0x0000a30000047ab9 */ /* 0x000fe20000000800 */
[----:B------:R-:W-:Y:S01]  /*1570*/  ULEA UR5, UR5, UR6, 0xd ;  /* 0x0000000605057291 */ /* 0x000fe2000f8e683f */
[----:B------:R-:W-:-:S03]  /*1580*/  ISETP.LT.AND P0, PT, RZ, UR4, PT ;  /* 0x00000004ff007c0c */ /* 0x000fc6000bf01270 */
[----:B------:R-:W-:-:S04]  /*1590*/  UIADD3 UR5, UR5, 0x180, URZ ;  /* 0x0000018005057890 */ /* 0x000fc8000fffe03f */
[----:B------:R-:W-:-:S04]  /*15a0*/  USHF.R.U32.HI UR5, URZ, 0x4, UR5 ;  /* 0x000000043f057899 */ /* 0x000fc80008011605 */
[----:B------:R-:W-:Y:S02]  /*15b0*/  ULOP3.LUT UR45, UR5, 0x3fff, URZ, 0xc0, !UPT ;  /* 0x00003fff052d7892 */ /* 0x000fe4000f8ec03f */
[----:B--2345:R-:W-:Y:S10]  /*15c0*/  @P0 BRA `(.L_x_17) ;  /* 0x0000000000400947 */ /* 0x03cff40003800000 */
[----:B------:R-:W-:Y:S01]  /*15d0*/  MOV R0, 0x0 ;  /* 0x0000000000007802 */ /* 0x000fe20000000f00 */
[----:B------:R-:W-:Y:S01]  /*15e0*/  ULDC.64 UR4, c[0x4][0x68] ;  /* 0x01001a0000047ab9 */ /* 0x000fe20000000a00 */
[----:B------:R-:W-:Y:S01]  /*15f0*/  ULDC.64 UR6, c[0x4][0x8] ;  /* 0x0100020000067ab9 */ /* 0x000fe20000000a00 */
[----:B------:R-:W-:Y:S01]  /*1600*/  IMAD.U32 R4, RZ, RZ, UR4 ;  /* 0x00000004ff047e24 */ /* 0x000fe2000f8e00ff */
[----:B------:R0:W1:Y:S01]  /*1610*/  LDC.64 R14, c[0x4][R0] ;  /* 0x01000000000e7b82 */ /* 0x0000620000000a00 */
[----:B------:R-:W-:Y:S01]  /*1620*/  IMAD.U32 R5, RZ, RZ, UR5 ;  /* 0x00000005ff057e24 */ /* 0x000fe2000f8e00ff */
[----:B------:R-:W-:Y:S01]  /*1630*/  ULDC.64 UR4, c[0x4][0x70] ;  /* 0x01001c0000047ab9 */ /* 0x000fe20000000a00 */
[----:B------:R-:W-:Y:S02]  /*1640*/  IMAD.U32 R10, RZ, RZ, UR6 ;  /* 0x00000006ff0a7e24 */ /* 0x000fe4000f8e00ff */
[----:B------:R-:W-:Y:S02]  /*1650*/  IMAD.U32 R6, RZ, RZ, UR4 ;  /* 0x00000004ff067e24 */ /* 0x000fe4000f8e00ff */
[----:B------:R-:W-:-:S02]  /*1660*/  IMAD.U32 R7, RZ, RZ, UR5 ;  /* 0x00000005ff077e24 */ /* 0x000fc4000f8e00ff */
[----:B------:R-:W-:Y:S02]  /*1670*/  IMAD.U32 R11, RZ, RZ, UR7 ;  /* 0x00000007ff0b7e24 */ /* 0x000fe4000f8e00ff */
[----:B------:R-:W-:Y:S02]  /*1680*/  IMAD.MOV.U32 R8, RZ, RZ, 0x1e1 ;  /* 0x000001e1ff087424 */ /* 0x000fe400078e00ff */
[----:B------:R-:W-:Y:S02]  /*1690*/  IMAD.MOV.U32 R12, RZ, RZ, 0x1 ;  /* 0x00000001ff0c7424 */ /* 0x000fe400078e00ff */
[----:B0-----:R-:W-:-:S07]  /*16a0*/  IMAD.MOV.U32 R13, RZ, RZ, RZ ;  /* 0x000000ffff0d7224 */ /* 0x001fce00078e00ff */
[----:B------:R-:W-:-:S07]  /*16b0*/  LEPC R20, `(.L_x_17) ;  /* 0x000000001014794e */ /* 0x000fce0000000000 */
[----:B-1---5:R-:W-:Y:S05]  /*16c0*/  CALL.ABS.NOINC R14 ;  /* 0x000000000e007343 */ /* 0x022fea0003c00000 */
.L_x_17:
[----:B------:R-:W-:-:S13]  /*16d0*/  ISETP.NE.AND P0, PT, R102, 0x3, PT ;  /* 0x000000036600780c */ /* 0x000fda0003f05270 */
[----:B------:R-:W-:Y:S05]  /*16e0*/  @!P0 BRA `(.L_x_18) ;  /* 0x0000000000048947 */ /* 0x000fea0003800000 */
[----:B------:R-:W-:Y:S01]  /*16f0*/  BPT.TRAP 0x1 ;  /* 0x000000040000795c */ /* 0x000fe20000300000 */
.L_x_18:
[----:B------:R-:W0:Y:S01]  /*1700*/  S2UR UR5, SR_CgaCtaId ;  /* 0x00000000000579c3 */ /* 0x000e220000008800 */
[----:B------:R-:W-:Y:S01]  /*1710*/  UMOV UR4, 0x400 ;  /* 0x0000040000047882 */ /* 0x000fe20000000000 */
[----:B------:R-:W-:Y:S02]  /*1720*/  IMAD.U32 R0, RZ, RZ, UR40 ;  /* 0x00000028ff007e24 */ /* 0x000fe4000f8e00ff */
[----:B------:R-:W-:-:S03]  /*1730*/  IMAD.U32 R3, RZ, RZ, UR41 ;  /* 0x00000029ff037e24 */ /* 0x000fc6000f8e00ff */
[----:B------:R-:W-:Y:S01]  /*1740*/  SHF.L.U32 R0, R0, 0x1f, RZ ;  /* 0x0000001f00007819 */ /* 0x000fe200000006ff */
[----:B0-----:R-:W-:-:S06]  /*1750*/  ULEA UR4, UR5, UR4, 0x18 ;  /* 0x0000000405047291 */ /* 0x001fcc000f8ec03f */
[----:B------:R-:W-:-:S04]  /*1760*/  IMAD.U32 R6, RZ, RZ, UR4 ;  /* 0x00000004ff067e24 */ /* 0x000fc8000f8e00ff */
[----:B------:R-:W-:-:S04]  /*1770*/  IMAD R3, R3, 0x8, R6 ;  /* 0x0000000803037824 */ /* 0x000fc800078e0206 */
[----:B------:R0:W1:Y:S01]  /*1780*/  SYNCS.PHASECHK.TRANS64.TRYWAIT P1, [R3+URZ], R0 ;  /* 0x00000000030075a7 */ /* 0x000062000802017f */
[----:B------:R-:W-:Y:S05]  /*1790*/  @!P0 BRA `(.L_x_19) ;  /* 0x0000000000048947 */ /* 0x000fea0003800000 */
[----:B------:R-:W-:Y:S01]  /*17a0*/  BPT.TRAP 0x1 ;  /* 0x000000040000795c */ /* 0x000fe20000300000 */
.L_x_19:
[----:B------:R-:W-:-:S05]  /*17b0*/  IMAD.U32 R4, RZ, RZ, UR44 ;  /* 0x0000002cff047e24 */ /* 0x000fca000f8e00ff */
[----:B------:R-:W-:Y:S01]  /*17c0*/  ISETP.GE.AND P2, PT, R4, 0x1, PT ;  /* 0x000000010400780c */ /* 0x000fe20003f46270 */
[----:B-1----:R-:W-:-:S12]  /*17d0*/  @P1 BRA `(.L_x_20) ;  /* 0x0000000000081947 */ /* 0x002fd80003800000 */
[----:B------:R-:W1:Y:S02]  /*17e0*/  SYNCS.PHASECHK.TRANS64.TRYWAIT P1, [R3+URZ], R0 ;  /* 0x00000000030075a7 */ /* 0x000e64000802017f */
[----:B-1----:R-:W-:Y:S05]  /*17f0*/  @!P1 BRA `(.L_x_21) ;  /* 0x00000068006c9947 */ /* 0x002fea0003800000 */
.L_x_20:
[----:B------:R-:W-:Y:S05]  /*1800*/  WARPSYNC.ALL ;  /* 0x0000000000007948 */ /* 0x000fea0003800000 */
[----:B------:R-:W-:Y:S01]  /*1810*/  R2UR UR4, R6 ;  /* 0x00000000060472ca */ /* 0x000fe200000e0000 */
[----:B------:R-:W-:Y:S01]  /*1820*/  ULEA UR5, UR41, UR45, 0xa ;  /* 0x0000002d29057291 */ /* 0x000fe2000f8e503f */
[----:B------:R-:W-:Y:S01]  /*1830*/  WARPGROUP.ARRIVE ;  /* 0x00000000000079c5 */ /* 0x000fe20000000000 */
[----:B------:R-:W-:Y:S01]  /*1840*/  UMOV UR9, 0x40000040 ;  /* 0x4000004000097882 */ /* 0x000fe20000000000 */
[----:B------:R-:W-:-:S04]  /*1850*/  UMOV UR11, 0x40000040 ;  /* 0x40000040000b7882 */ /* 0x000fc80000000000 */
[----:B------:R-:W-:-:S05]  /*1860*/  UMOV UR8, UR5 ;  /* 0x0000000500087c82 */ /* 0x000fca0008000000 */
[----:B------:R-:W-:-:S04]  /*1870*/  UIADD3 UR4, UR4, 0x1c180, URZ ;  /* 0x0001c18004047890 */ /* 0x000fc8000fffe03f */
[----:B------:R-:W-:-:S04]  /*1880*/  USHF.R.U32.HI UR4, URZ, 0x4, UR4 ;  /* 0x000000043f047899 */ /* 0x000fc80008011604 */
[----:B------:R-:W-:-:S04]  /*1890*/  ULOP3.LUT UR4, UR4, 0x3fff, URZ, 0xc0, !UPT ;  /* 0x00003fff04047892 */ /* 0x000fc8000f8ec03f */
[----:B------:R-:W-:-:S04]  /*18a0*/  ULOP3.LUT UR4, UR4, 0x10000, URZ, 0xfc, !UPT ;  /* 0x0001000004047892 */ /* 0x000fc8000f8efc3f */
[----:B------:R-:W-:-:S07]  /*18b0*/  ULEA UR6, UR41, UR4, 0xa ;  /* 0x0000000429067291 */ /* 0x000fce000f8e503f */
[----:B------:R-:W-:Y:S02]  /*18c0*/  UMOV UR10, UR6 ;  /* 0x00000006000a7c82 */ /* 0x000fe40008000000 */
[----:B------:R-:W-:Y:S01]  /*18d0*/  HGMMA.64x128x16.F32 R24, gdesc[UR8].tnspA, RZ, !UPT, gsb0 ;  /* 0x21e00000081879f0 */ /* 0x000fe2000c0008ff */
[----:B------:R-:W-:Y:S02]  /*18e0*/  UIADD3 UR8, UR5, 0x80, URZ ;  /* 0x0000008005087890 */ /* 0x000fe4000fffe03f */
[----:B------:R-:W-:Y:S01]  /*18f0*/  UIADD3 UR10, UR6, 0x2, URZ ;  /* 0x00000002060a7890 */ /* 0x000fe2000fffe03f */
[----:B------:R-:W-:Y:S01]  /*1900*/  UMOV UR9, 0x40000040 ;  /* 0x4000004000097882 */ /* 0x000fe20000000000 */
[----:B------:R-:W-:Y:S01]  /*1910*/  UMOV UR11, 0x40000040 ;  /* 0x40000040000b7882 */ /* 0x000fe20000000000 */
[----:B------:R-:W-:Y:S02]  /*1920*/  WARPGROUP.DEPBAR.LE gsb0, 0x0 ;  /* 0x00008000000079c5 */ /* 0x000fe40000010000 */
[----:B------:R-:W-:-:S06]  /*1930*/  WARPGROUP.ARRIVE ;  /* 0x00000000000079c5 */ /* 0x000fcc0000000000 */
[----:B------:R-:W-:Y:S01]  /*1940*/  HGMMA.64x128x16.F32 R24, gdesc[UR8].tnspA, R24, gsb0 ;  /* 0x21e00000081879f0 */ /* 0x000fe20008000818 */
        /* <DEDUP_REMOVED lines=13> */
[----:B------:R-:W-:Y:S03]  /*1a20*/  HGMMA.64x128x16.F32 R24, gdesc[UR8].tnspA, R24, gsb0 ;  /* 0x21e00000081879f0 */ /* 0x000fe60008000818 */
[----:B------:R-:W-:Y:S02]  /*1a30*/  WARPGROUP.DEPBAR.LE gsb0, 0x0 ;  /* 0x00008000000079c5 */ /* 0x000fe40000010000 */
[----:B------:R-:W-:Y:S05]  /*1a40*/  @!P2 BRA `(.L_x_22) ;  /* 0x000000040028a947 */ /* 0x000fea0003800000 */
[----:B------:R-:W-:Y:S01]  /*1a50*/  UIADD3 UR5, UR41, 0x1, URZ ;  /* 0x0000000129057890 */ /* 0x000fe2000fffe03f */
[----:B01----:R-:W-:Y:S02]  /*1a60*/  IMAD.U32 R0, RZ, RZ, UR44 ;  /* 0x0000002cff007e24 */ /* 0x003fe4000f8e00ff */
[----:B------:R-:W-:Y:S01]  /*1a70*/  IMAD.U32 R3, RZ, RZ, UR41 ;  /* 0x00000029ff037e24 */ /* 0x000fe2000f8e00ff */
[----:B------:R-:W-:-:S04]  /*1a80*/  UISETP.NE.AND UP0, UPT, UR5, 0x7, UPT ;  /* 0x000000070500788c */ /* 0x000fc8000bf05270 */
[----:B------:R-:W-:Y:S02]  /*1a90*/  USEL UR6, URZ, 0x1, UP0 ;  /* 0x000000013f067887 */ /* 0x000fe40008000000 */
[----:B------:R-:W-:Y:S02]  /*1aa0*/  USEL UR5, UR5, URZ, UP0 ;  /* 0x0000003f05057287 */ /* 0x000fe40008000000 */
[----:B------:R-:W-:-:S06]  /*1ab0*/  ULOP3.LUT UR6, UR40, UR6, URZ, 0x3c, !UPT ;  /* 0x0000000628067292 */ /* 0x000fcc000f8e3c3f */
[----:B------:R-:W-:-:S07]  /*1ac0*/  IMAD.U32 R7, RZ, RZ, UR6 ;  /* 0x00000006ff077e24 */ /* 0x000fce000f8e00ff */
.L_x_29:
[----:B------:R-:W-:Y:S05]  /*1ad0*/  @!P0 BRA `(.L_x_23) ;  /* 0x0000000000048947 */ /* 0x000fea0003800000 */
[----:B------:R-:W-:Y:S01]  /*1ae0*/  BPT.TRAP 0x1 ;  /* 0x000000040000795c */ /* 0x000fe20000300000 */
.L_x_23:
[----:B------:R-:W0:Y:S01]  /*1af0*/  S2UR UR7, SR_CgaCtaId ;  /* 0x00000000000779c3 */ /* 0x000e220000008800 */
[----:B------:R-:W-:Y:S01]  /*1b00*/  UMOV UR6, 0x400 ;  /* 0x0000040000067882 */ /* 0x000fe20000000000 */
[----:B------:R-:W-:Y:S01]  /*1b10*/  IMAD.U32 R5, RZ, RZ, UR5 ;  /* 0x00000005ff057e24 */ /* 0x000fe2000f8e00ff */
[----:B------:R-:W-:Y:S01]  /*1b20*/  SHF.L.U32 R4, R7, 0x1f, RZ ;  /* 0x0000001f07047819 */ /* 0x000fe200000006ff */
[----:B0-----:R-:W-:-:S06]  /*1b30*/  ULEA UR6, UR7, UR6, 0x18 ;  /* 0x0000000607067291 */ /* 0x001fcc000f8ec03f */
[----:B------:R-:W-:-:S04]  /*1b40*/  IMAD.U32 R6, RZ, RZ, UR6 ;  /* 0x00000006ff067e24 */ /* 0x000fc8000f8e00ff */
[----:B------:R-:W-:-:S04]  /*1b50*/  IMAD R5, R5, 0x8, R6 ;  /* 0x0000000805057824 */ /* 0x000fc800078e0206 */
[----:B------:R0:W1:Y:S01]  /*1b60*/  SYNCS.PHASECHK.TRANS64.TRYWAIT P1, [R5+URZ], R4 ;  /* 0x00000004050075a7 */ /* 0x000062000802017f */
[----:B------:R-:W-:Y:S05]  /*1b70*/  @!P0 BRA `(.L_x_24) ;  /* 0x0000000000048947 */ /* 0x000fea0003800000 */
[----:B------:R-:W-:Y:S01]  /*1b80*/  BPT.TRAP 0x1 ;  /* 0x000000040000795c */ /* 0x000fe20000300000 */
.L_x_24:
[----:B-1----:R-:W-:Y:S05]  /*1b90*/  @P1 BRA `(.L_x_25) ;  /* 0x0000000000081947 */ /* 0x002fea0003800000 */
[----:B------:R-:W1:Y:S02]  /*1ba0*/  SYNCS.PHASECHK.TRANS64.TRYWAIT P1, [R5+URZ], R4 ;  /* 0x00000004050075a7 */ /* 0x000e64000802017f */
[----:B-1----:R-:W-:Y:S05]  /*1bb0*/  @!P1 BRA `(.L_x_26) ;  /* 0x0000006400909947 */ /* 0x002fea0003800000 */
.L_x_25:
[----:B------:R-:W-:Y:S01]  /*1bc0*/  ULEA UR6, UR5, UR45, 0xa ;  /* 0x0000002d05067291 */ /* 0x000fe2000f8e503f */
[----:B------:R-:W-:Y:S01]  /*1bd0*/  WARPGROUP.ARRIVE ;  /* 0x00000000000079c5 */ /* 0x000fe20000000000 */
[----:B------:R-:W-:Y:S01]  /*1be0*/  ULEA UR7, UR5, UR4, 0xa ;  /* 0x0000000405077291 */ /* 0x000fe2000f8e503f */
[----:B------:R-:W-:Y:S01]  /*1bf0*/  UMOV UR9, 0x40000040 ;  /* 0x4000004000097882 */ /* 0x000fe20000000000 */
[----:B------:R-:W-:-:S03]  /*1c00*/  UMOV UR11, 0x40000040 ;  /* 0x40000040000b7882 */ /* 0x000fc60000000000 */
[----:B------:R-:W-:Y:S02]  /*1c10*/  UMOV UR8, UR6 ;  /* 0x0000000600087c82 */ /* 0x000fe40008000000 */
[----:B------:R-:W-:Y:S02]  /*1c20*/  UMOV UR10, UR7 ;  /* 0x00000007000a7c82 */ /* 0x000fe40008000000 */
[----:B------:R-:W-:Y:S01]  /*1c30*/  HGMMA.64x128x16.F32 R24, gdesc[UR8].tnspA, R24, gsb0 ;  /* 0x21e00000081879f0 */ /* 0x000fe20008000818 */
[----:B------:R-:W-:Y:S02]  /*1c40*/  UIADD3 UR8, UR6, 0x80, URZ ;  /* 0x0000008006087890 */ /* 0x000fe4000fffe03f */
[----:B------:R-:W-:Y:S01]  /*1c50*/  UIADD3 UR10, UR7, 0x2, URZ ;  /* 0x00000002070a7890 */ /* 0x000fe2000fffe03f */
[----:B------:R-:W-:Y:S01]  /*1c60*/  UMOV UR9, 0x40000040 ;  /* 0x4000004000097882 */ /* 0x000fe20000000000 */
[----:B------:R-:W-:Y:S01]  /*1c70*/  UMOV UR11, 0x40000040 ;  /* 0x40000040000b7882 */ /* 0x000fe20000000000 */
[----:B------:R-:W-:-:S02]  /*1c80*/  WARPGROUP.DEPBAR.LE gsb0, 0x0 ;  /* 0x00008000000079c5 */ /* 0x000fc40000010000 */
        /* <DEDUP_REMOVED lines=18> */
[----:B------:R-:W-:Y:S01]  /*1db0*/  BPT.TRAP 0x1 ;  /* 0x000000040000795c */ /* 0x000fe20000300000 */
.L_x_27:
[----:B------:R-:W-:-:S13]  /*1dc0*/  ISETP.NE.AND P1, PT, R22, RZ, PT ;  /* 0x000000ff1600720c */ /* 0x000fda0003f25270 */
[----:B01----:R-:W-:-:S04]  /*1dd0*/  @P1 IMAD R4, R3, 0x8, R6 ;  /* 0x0000000803041824 */ /* 0x003fc800078e0206 */
[----:B------:R-:W-:-:S05]  /*1de0*/  @P1 VIADD R4, R4, 0x38 ;  /* 0x0000003804041836 */ /* 0x000fca0000000000 */
[----:B------:R-:W-:-:S04]  /*1df0*/  @P1 PRMT R4, R19, 0x654, R4 ;  /* 0x0000065413041816 */ /* 0x000fc80000000004 */
[----:B------:R0:W-:Y:S01]  /*1e00*/  @P1 SYNCS.ARRIVE.TRANS64.RED.A1T0 RZ, [R4+URZ], RZ ;  /* 0x000000ff04ff19a7 */ /* 0x0001e2000810043f */
[----:B------:R-:W-:-:S13]  /*1e10*/  ISETP.GT.U32.AND P1, PT, R18, 0x1, PT ;  /* 0x000000011200780c */ /* 0x000fda0003f24070 */
[----:B0-----:R-:W-:Y:S05]  /*1e20*/  @P1 BRA `(.L_x_28) ;  /* 0x0000000000041947 */ /* 0x001fea0003800000 */
[----:B------:R-:W-:Y:S01]  /*1e30*/  BPT.TRAP 0x1 ;  /* 0x000000040000795c */ /* 0x000fe20000300000 */
.L_x_28:
[----:B------:R-:W-:Y:S01]  /*1e40*/  UIADD3 UR5, UR5, 0x1, URZ ;  /* 0x0000000105057890 */ /* 0x000fe2000fffe03f */
[C---:B------:R-:W-:Y:S01]  /*1e50*/  ISETP.GT.AND P2, PT, R0.reuse, 0x1, PT ;  /* 0x000000010000780c */ /* 0x040fe20003f44270 */
[----:B------:R-:W-:Y:S02]  /*1e60*/  VIADD R3, R3, 0x1 ;  /* 0x0000000103037836 */ /* 0x000fe40000000000 */
[----:B------:R-:W-:Y:S01]  /*1e70*/  UISETP.NE.AND UP0, UPT, UR5, 0x7, UPT ;  /* 0x000000070500788c */ /* 0x000fe2000bf05270 */
[----:B------:R-:W-:Y:S02]  /*1e80*/  VIADD R0, R0, 0xffffffff ;  /* 0xffffffff00007836 */ /* 0x000fe40000000000 */
[C---:B------:R-:W-:Y:S01]  /*1e90*/  ISETP.NE.AND P1, PT, R3.reuse, 0x7, PT ;  /* 0x000000070300780c */ /* 0x040fe20003f25270 */
[----:B------:R-:W-:Y:S02]  /*1ea0*/  USEL UR6, URZ, 0x1, UP0 ;  /* 0x000000013f067887 */ /* 0x000fe40008000000 */
[----:B------:R-:W-:Y:S01]  /*1eb0*/  USEL UR5, UR5, URZ, UP0 ;  /* 0x0000003f05057287 */ /* 0x000fe20008000000 */
[----:B------:R-:W-:-:S03]  /*1ec0*/  SEL R3, R3, RZ, P1 ;  /* 0x000000ff03037207 */ /* 0x000fc60000800000 */
[----:B------:R-:W-:Y:S01]  /*1ed0*/  LOP3.LUT R7, R7, UR6, RZ, 0x3c, !PT ;  /* 0x0000000607077c12 */ /* 0x000fe2000f8e3cff */
[----:B------:R-:W-:Y:S07]  /*1ee0*/  @P2 BRA `(.L_x_29) ;  /* 0xfffffff800f82947 */ /* 0x000fee000383ffff */
.L_x_22:
[----:B01----:R-:W0:Y:S02]  /*1ef0*/  LDC R0, c[0x0][0x28c] ;  /* 0x0000a300ff007b82 */ /* 0x003e240000000800 */
[----:B0-----:R-:W-:-:S13]  /*1f00*/  ISETP.GE.AND P1, PT, R0, 0x1, PT ;  /* 0x000000010000780c */ /* 0x001fda0003f26270 */
[----:B------:R-:W-:Y:S05]  /*1f10*/  @!P1 BRA `(.L_x_30) ;  /* 0x0000000000509947 */ /* 0x000fea0003800000 */
[----:B------:R-:W-:Y:S05]  /*1f20*/  @!P0 BRA `(.L_x_31) ;  /* 0x0000000000048947 */ /* 0x000fea0003800000 */
[----:B------:R-:W-:Y:S01]  /*1f30*/  BPT.TRAP 0x1 ;  /* 0x000000040000795c */ /* 0x000fe20000300000 */
.L_x_31:
[----:B------:R-:W-:Y:S01]  /*1f40*/  ISETP.NE.AND P0, PT, R22, RZ, PT ;  /* 0x000000ff1600720c */ /* 0x000fe20003f05270 */
[----:B------:R-:W-:Y:S01]  /*1f50*/  BSSY B0, `(.L_x_32) ;  /* 0x000000e000007945 */ /* 0x000fe20003800000 */
[----:B------:R-:W-:-:S11]  /*1f60*/  ISETP.GT.U32.AND P1, PT, R18, 0x1, PT ;  /* 0x000000011200780c */ /* 0x000fd60003f24070 */
[----:B------:R-:W-:Y:S05]  /*1f70*/  @!P0 BRA `(.L_x_33) ;  /* 0x00000000002c8947 */ /* 0x000fea0003800000 */
[----:B------:R-:W-:-:S04]  /*1f80*/  UIADD3 UR6, UR44, UR41, URZ ;  /* 0x000000292c067290 */ /* 0x000fc8000fffe03f */
[----:B------:R-:W-:-:S04]  /*1f90*/  UIMAD.WIDE.U32 UR4, UR6, 0x24924925, URZ ;  /* 0x24924925060478a5 */ /* 0x000fc8000f8e003f */
[----:B------:R-:W-:-:S04]  /*1fa0*/  UIADD3 UR4, UR6, -UR5, URZ ;  /* 0x8000000506047290 */ /* 0x000fc8000fffe03f */
[----:B------:R-:W-:-:S04]  /*1fb0*/  ULEA.HI UR4, UR4, UR5, URZ, 0x1f ;  /* 0x0000000504047291 */ /* 0x000fc8000f8ff83f */
[----:B------:R-:W-:-:S04]  /*1fc0*/  USHF.R.U32.HI UR4, URZ, 0x2, UR4 ;  /* 0x000000023f047899 */ /* 0x000fc80008011604 */
[----:B------:R-:W-:-:S06]  /*1fd0*/  UIMAD UR4, UR4, -0x7, UR6 ;  /* 0xfffffff9040478a4 */ /* 0x000fcc000f8e0206 */
[----:B------:R-:W-:-:S04]  /*1fe0*/  IMAD.U32 R3, RZ, RZ, UR4 ;  /* 0x00000004ff037e24 */ /* 0x000fc8000f8e00ff */
[----:B------:R-:W-:-:S04]  /*1ff0*/  IMAD R0, R3, 0x8, R6 ;  /* 0x0000000803007824 */ /* 0x000fc800078e0206 */
[----:B------:R-:W-:-:S05]  /*2000*/  VIADD R0, R0, 0x38 ;  /* 0x0000003800007836 */ /* 0x000fca0000000000 */
[----:B------:R-:W-:-:S04]  /*2010*/  PRMT R0, R19, 0x654, R0 ;  /* 0x0000065413007816 */ /* 0x000fc80000000000 */
[----:B------:R0:W-:Y:S03]  /*2020*/  SYNCS.ARRIVE.TRANS64.RED.A1T0 RZ, [R0+URZ], RZ ;  /* 0x000000ff00ff79a7 */ /* 0x0001e6000810043f */
.L_x_33:
[----:B------:R-:W-:Y:S05]  /*2030*/  BSYNC B0 ;  /* 0x0000000000007941 */ /* 0x000fea0003800000 */
.L_x_32:
[----:B------:R-:W-:Y:S05]  /*2040*/  @P1 BRA `(.L_x_30) ;  /* 0x0000000000041947 */ /* 0x000fea0003800000 */
[----:B------:R-:W-:Y:S01]  /*2050*/  BPT.TRAP 0x1 ;  /* 0x000000040000795c */ /* 0x000fe20000300000 */
.L_x_30:
[----:B------:R-:W-:Y:S01]  /*2060*/  UISETP.GE.U32.AND UP1, UPT, UR43, 0x7, UPT ;  /* 0x000000072b00788c */ /* 0x000fe2000bf26070 */
[----:B------:R-:W-:Y:S01]  /*2070*/  IMAD.SHL.U32 R100, R100, 0x80, RZ ;  /* 0x0000008064647824 */ /* 0x000fe200078e00ff */
[----:B------:R-:W-:Y:S01]  /*2080*/  UIADD3 UR41, UR43, UR41, URZ ;  /* 0x000000292b297290 */ /* 0x000fe2000fffe03f */
[----:B------:R-:W-:Y:S01]  /*2090*/  SHF.R.S32.HI R11, RZ, 0x1f, R101 ;  /* 0x0000001fff0b7819 */ /* 0x000fe20000011465 */
[----:B------:R-:W-:Y:S01]  /*20a0*/  ULDC UR10, c[0x0][0x288] ;  /* 0x0000a200000a7ab9 */ /* 0x000fe20000000800 */
[----:B------:R-:W-:Y:S01]  /*20b0*/  IMAD.SHL.U32 R6, R103, 0x80, RZ ;  /* 0x0000008067067824 */ /* 0x000fe200078e00ff */
[C---:B------:R-:W-:Y:S01]  /*20c0*/  LOP3.LUT R8, R100.reuse, 0x6, R95, 0xf8, !PT ;  /* 0x0000000664087812 */ /* 0x040fe200078ef85f */
[----:B------:R-:W-:Y:S01]  /*20d0*/  UISETP.GT.U32.AND UP0, UPT, UR41, 0x6, UPT ;  /* 0x000000062900788c */ /* 0x000fe2000bf04070 */
[----:B------:R-:W-:Y:S01]  /*20e0*/  ISETP.GE.AND P0, PT, R100, UR10, PT ;  /* 0x0000000a64007c0c */ /* 0x000fe2000bf06270 */
[----:B------:R-:W-:Y:S01]  /*20f0*/  ULDC.64 UR6, c[0x0][0x5d0] ;  /* 0x0001740000067ab9 */ /* 0x000fe20000000a00 */
[----:B------:R-:W-:Y:S01]  /*2100*/  ULDC UR11, c[0x0][0x284] ;  /* 0x0000a100000b7ab9 */ /* 0x000fe20000000800 */
[----:B------:R-:W-:Y:S01]  /*2110*/  @UP1 UIMAD.WIDE.U32 UR4, UR41, 0x24924925, URZ ;  /* 0x24924925290418a5 */ /* 0x000fe2000f8e003f */
[----:B------:R-:W-:Y:S01]  /*2120*/  SHF.R.S32.HI R9, RZ, 0x1f, R8 ;  /* 0x0000001fff097819 */ /* 0x000fe20000011408 */
[----:B0-----:R-:W-:Y:S01]  /*2130*/  IMAD R0, R11, UR6, RZ ;  /* 0x000000060b007c24 */ /* 0x001fe2000f8e02ff */
[----:B------:R-:W-:Y:S01]  /*2140*/  UISETP.LT.U32.AND UP0, UPT, UR43, 0x7, UP0 ;  /* 0x000000072b00788c */ /* 0x000fe20008701070 */
[----:B------:R-:W-:Y:S01]  /*2150*/  ISETP.GE.OR P0, PT, R6, UR11, P0 ;  /* 0x0000000b06007c0c */ /* 0x000fe20008706670 */
[----:B------:R-:W-:Y:S01]  /*2160*/  @UP1 UIADD3 UR4, UR41, -UR5, URZ ;  /* 0x8000000529041290 */ /* 0x000fe2000fffe03f */
[C---:B------:R-:W-:Y:S01]  /*2170*/  IMAD R3, R101.reuse, UR7, R0 ;  /* 0x0000000765037c24 */ /* 0x040fe2000f8e0200 */
[----:B------:R-:W-:Y:S01]  /*2180*/  ULDC.64 UR8, c[0x0][0x5c8] ;  /* 0x0001720000087ab9 */ /* 0x000fe20000000a00 */
[----:B------:R-:W-:Y:S01]  /*2190*/  IMAD.WIDE.U32 R4, R101, UR6, R8 ;  /* 0x0000000665047c25 */ /* 0x000fe2000f8e0008 */
[----:B------:R-:W-:-:S02]  /*21a0*/  USEL UR6, URZ, 0x1, !UP0 ;  /* 0x000000013f067887 */ /* 0x000fc4000c000000 */
[----:B------:R-:W-:Y:S01]  /*21b0*/  @UP1 ULEA.HI UR4, UR4, UR5, URZ, 0x1f ;  /* 0x0000000504041291 */ /* 0x000fe2000f8ff83f */
[----:B------:R-:W-:Y:S01]  /*21c0*/  IMAD.WIDE R104, R103, 0x80, R88 ;  /* 0x0000008067687825 */ /* 0x000fe200078e0258 */
[----:B------:R-:W-:Y:S02]  /*21d0*/  ULOP3.LUT UR40, UR40, UR6, URZ, 0x3c, !UPT ;  /* 0x0000000628287292 */ /* 0x000fe4000f8e3c3f */
[----:B------:R-:W-:Y:S01]  /*21e0*/  @UP1 USHF.R.U32.HI UR4, URZ, 0x2, UR4 ;  /* 0x000000023f041899 */ /* 0x000fe20008011604 */
[----:B------:R-:W-:Y:S02]  /*21f0*/  IMAD.IADD R5, R5, 0x1, R3 ;  /* 0x0000000105057824 */ /* 0x000fe400078e0203 */
[----:B------:R-:W-:Y:S01]  /*2200*/  IMAD R3, R105, UR8, RZ ;  /* 0x0000000869037c24 */ /* 0x000fe2000f8e02ff */
[----:B------:R-:W-:Y:S01]  /*2210*/  @UP1 ULOP3.LUT UR40, UR40, 0x1, UR4, 0x78, !UPT ;  /* 0x0000000128281892 */ /* 0x000fe2000f8e7804 */
[----:B------:R-:W-:-:S04]  /*2220*/  IMAD.WIDE.U32 R106, R104, UR8, R4 ;  /* 0x00000008686a7c25 */ /* 0x000fc8000f8e0004 */
[----:B------:R-:W-:Y:S02]  /*2230*/  IMAD R7, R104, UR9, R3 ;  /* 0x0000000968077c24 */ /* 0x000fe4000f8e0203 */
[----:B------:R-:W-:Y:S01]  /*2240*/  IMAD.MOV.U32 R0, RZ, RZ, -0x1 ;  /* 0xffffffffff007424 */ /* 0x000fe200078e00ff */
[----:B------:R-:W-:Y:S06]  /*2250*/  @P0 BRA `(.L_x_34) ;  /* 0x00000040001c0947 */ /* 0x000fec0003800000 */
[----:B-----5:R-:W-:Y:S01]  /*2260*/  FSETP.NEU.AND P0, PT, R90, RZ, PT ;  /* 0x000000ff5a00720b */ /* 0x020fe20003f0d000 */
[----:B------:R-:W-:Y:S01]  /*2270*/  IMAD.IADD R4, R94, 0x1, -R100 ;  /* 0x000000015e047824 */ /* 0x000fe200078e0a64 */
[----:B------:R-:W-:Y:S01]  /*2280*/  BSSY B0, `(.L_x_34) ;  /* 0x0000404000007945 */ /* 0x000fe20003800000 */
[----:B------:R-:W-:Y:S02]  /*2290*/  IMAD.IADD R3, R99, 0x1, -R6 ;  /* 0x0000000163037824 */ /* 0x000fe400078e0a06 */
[----:B------:R-:W-:Y:S01]  /*22a0*/  IMAD.IADD R103, R107, 0x1, R7 ;  /* 0x000000016b677824 */ /* 0x000fe200078e0207 */
[----:B------:R-:W-:-:S04]  /*22b0*/  ISETP.GT.AND P2, PT, R4, RZ, PT ;  /* 0x000000ff0400720c */ /* 0x000fc80003f44270 */
[----:B------:R-:W-:-:S03]  /*22c0*/  ISETP.GT.AND P1, PT, R3, RZ, P2 ;  /* 0x000000ff0300720c */ /* 0x000fc60001724270 */
[----:B------:R-:W-:Y:S10]  /*22d0*/  @!P0 BRA `(.L_x_35) ;  /* 0x0000002c00288947 */ /* 0x000ff40003800000 */
[----:B------:R-:W0:Y:S01]  /*22e0*/  LDC.64 R110, c[0x0][0x5b8] ;  /* 0x00016e00ff6e7b82 */ /* 0x000e220000000a00 */
[----:B------:R-:W-:-:S07]  /*22f0*/  ULDC.64 UR4, c[0x0][0x5c0] ;  /* 0x0001700000047ab9 */ /* 0x000fce0000000a00 */
[----:B------:R-:W1:Y:S08]  /*2300*/  LDC.64 R112, c[0x0][0x5b0] ;  /* 0x00016c00ff707b82 */ /* 0x000e700000000a00 */
[----:B------:R-:W2:Y:S01]  /*2310*/  LDC.64 R114, c[0x0][0x5a8] ;  /* 0x00016a00ff727b82 */ /* 0x000ea20000000a00 */
[-C--:B0-----:R-:W-:Y:S02]  /*2320*/  IMAD R6, R11, R110.reuse, RZ ;  /* 0x0000006e0b067224 */ /* 0x081fe400078e02ff */
[----:B------:R-:W-:-:S04]  /*2330*/  IMAD.WIDE.U32 R108, R101, R110, R8 ;  /* 0x0000006e656c7225 */ /* 0x000fc800078e0008 */
[----:B------:R-:W-:Y:S02]  /*2340*/  IMAD R107, R101, R111, R6 ;  /* 0x0000006f656b7224 */ /* 0x000fe400078e0206 */
[-C--:B-1----:R-:W-:Y:S02]  /*2350*/  IMAD R5, R105, R112.reuse, RZ ;  /* 0x0000007069057224 */ /* 0x082fe400078e02ff */
[----:B------:R-:W-:Y:S02]  /*2360*/  IMAD.IADD R13, R109, 0x1, R107 ;  /* 0x000000016d0d7824 */ /* 0x000fe400078e026b */
[----:B------:R-:W-:Y:S02]  /*2370*/  IMAD.MOV.U32 R12, RZ, RZ, R108 ;  /* 0x000000ffff0c7224 */ /* 0x000fe400078e006c */
[C---:B------:R-:W-:Y:S02]  /*2380*/  IMAD R111, R104.reuse, R113, R5 ;  /* 0x00000071686f7224 */ /* 0x040fe400078e0205 */
[----:B------:R-:W-:-:S04]  /*2390*/  IMAD.WIDE.U32 R6, R104, R112, R12 ;  /* 0x0000007068067225 */ /* 0x000fc800078e000c */
[----:B------:R-:W-:Y:S01]  /*23a0*/  IMAD.IADD R5, R7, 0x1, R111 ;  /* 0x0000000107057824 */ /* 0x000fe200078e026f */
[----:B--2---:R-:W-:-:S04]  /*23b0*/  LEA R14, P0, R6, R114, 0x1 ;  /* 0x00000072060e7211 */ /* 0x004fc800078008ff */
[----:B------:R-:W-:-:S05]  /*23c0*/  LEA.HI.X R15, R6, R115, R5, 0x1, P0 ;  /* 0x00000073060f7211 */ /* 0x000fca00000f0c05 */
[----:B------:R0:W2:Y:S01]  /*23d0*/  @P1 LDG.E.LTC128B.U16 R5, desc[UR38][R14.64] ;  /* 0x000000260e051981 */ /* 0x0000a2000c1e1520 */
[----:B------:R-:W-:Y:S01]  /*23e0*/  LEA R10, P0, R106, UR4, 0x1 ;  /* 0x000000046a0a7c11 */ /* 0x000fe2000f8008ff */
[----:B------:R-:W-:Y:S01]  /*23f0*/  IMAD.WIDE.U32 R6, R104, R112, R8 ;  /* 0x0000007068067225 */ /* 0x000fe200078e0008 */
[----:B------:R-:W-:Y:S03]  /*2400*/  BSSY B1, `(.L_x_36) ;  /* 0x0000012000017945 */ /* 0x000fe60003800000 */
[----:B------:R-:W-:Y:S02]  /*2410*/  IMAD.IADD R7, R111, 0x1, R7 ;  /* 0x000000016f077824 */ /* 0x000fe400078e0207 */
[----:B------:R-:W-:Y:S01]  /*2420*/  IMAD.WIDE.U32 R20, R101, R110, R6 ;  /* 0x0000006e65147225 */ /* 0x000fe200078e0006 */
[----:B0-----:R-:W-:-:S03]  /*2430*/  SHF.L.U64.HI R15, R112, 0x3, R113 ;  /* 0x00000003700f7819 */ /* 0x001fc60000010271 */
[----:B------:R-:W-:Y:S01]  /*2440*/  IMAD.IADD R7, R107, 0x1, R21 ;  /* 0x000000016b077824 */ /* 0x000fe200078e0215 */
[----:B------:R-:W-:Y:S01]  /*2450*/  LEA R6, P4, R20, R114, 0x1 ;  /* 0x0000007214067211 */ /* 0x000fe200078808ff */
[----:B------:R-:W-:-:S03]  /*2460*/  IMAD.SHL.U32 R14, R112, 0x8, RZ ;  /* 0x00000008700e7824 */ /* 0x000fc600078e00ff */
[----:B------:R-:W-:Y:S01]  /*2470*/  LEA.HI.X R7, R20, R115, R7, 0x1, P4 ;  /* 0x0000007314077211 */ /* 0x000fe200020f0c07 */
[----:B--2---:R-:W-:-:S05]  /*2480*/  HADD2.F32 R11, -RZ, R5.H0_H0 ;  /* 0x20000005ff0b7230 */ /* 0x004fca0000004100 */
[----:B------:R-:W-:-:S04]  /*2490*/  FMUL R11, R11, R90 ;  /* 0x0000005a0b0b7220 */ /* 0x000fc80000400000 */
[----:B------:R-:W-:Y:S01]  /*24a0*/  FFMA R24, R24, R23, R11 ;  /* 0x0000001718187223 */ /* 0x000fe2000000000b */
[----:B------:R-:W-:Y:S02]  /*24b0*/  LEA.HI.X R11, R106, UR5, R103, 0x1, P0 ;  /* 0x000000056a0b7c11 */ /* 0x000fe400080f0c67 */
[----:B------:R-:W-:Y:S02]  /*24c0*/  ISETP.GT.AND P0, PT, R4, 0x1, PT ;  /* 0x000000010400780c */ /* 0x000fe40003f04270 */
[----:B------:R-:W-:Y:S02]  /*24d0*/  F2FP.F16.F32.PACK_AB R24, RZ, R24 ;  /* 0x00000018ff18723e */ /* 0x000fe400000000ff */
[----:B------:R-:W-:-:S03]  /*24e0*/  ISETP.GT.AND P3, PT, R3, RZ, P0 ;  /* 0x000000ff0300720c */ /* 0x000fc60000764270 */
[----:B------:R0:W-:Y:S10]  /*24f0*/  @P1 STG.E.U16 desc[UR38][R10.64], R24 ;  /* 0x000000180a001986 */ /* 0x0001f4000c101526 */
[----:B------:R-:W-:Y:S05]  /*2500*/  @!P3 BRA `(.L_x_37) ;  /* 0x000000000004b947 */ /* 0x000fea0003800000 */
[----:B------:R1:W5:Y:S02]  /*2510*/  LDG.E.LTC128B.U16 R5, desc[UR38][R6.64+0x2] ;  /* 0x0000022606057981 */ /* 0x000364000c1e1520 */
.L_x_37:
[----:B------:R-:W-:Y:S05]  /*2520*/  BSYNC B1 ;  /* 0x0000000000017941 */ /* 0x000fea0003800000 */
.L_x_36:
[----:B-----5:R-:W-:Y:S01]  /*2530*/  HADD2.F32 R103, -RZ, R5.H0_H0 ;  /* 0x20000005ff677230 */ /* 0x020fe20000004100 */
[----:B------:R-:W-:Y:S01]  /*2540*/  ISETP.GT.AND P2, PT, R3, 0x8, P2 ;  /* 0x000000080300780c */ /* 0x000fe20001744270 */
[----:B------:R-:W-:Y:S01]  /*2550*/  IMAD.WIDE.U32 R20, R104, R112, R14 ;  /* 0x0000007068147225 */ /* 0x000fe200078e000e */
[----:B0-----:R-:W-:-:S03]  /*2560*/  PRMT R24, R5, 0x7610, R24 ;  /* 0x0000761005187816 */ /* 0x001fc60000000018 */
[----:B------:R-:W-:Y:S01]  /*2570*/  FMUL R12, R103, R90 ;  /* 0x0000005a670c7220 */ /* 0x000fe20000400000 */
[----:B------:R-:W-:Y:S01]  /*2580*/  IMAD.IADD R111, R111, 0x1, R21 ;  /* 0x000000016f6f7824 */ /* 0x000fe200078e0215 */
[----:B------:R-:W-:Y:S02]  /*2590*/  IADD3 R108, P1, R108, R20, RZ ;  /* 0x000000146c6c7210 */ /* 0x000fe40007f3e0ff */
[----:B------:R-:W-:-:S03]  /*25a0*/  FFMA R12, R25, R23, R12 ;  /* 0x00000017190c7223 */ /* 0x000fc6000000000c */
[----:B------:R-:W-:Y:S01]  /*25b0*/  IMAD.X R13, R111, 0x1, R13, P1 ;  /* 0x000000016f0d7824 */ /* 0x000fe200008e060d */
[C---:B------:R-:W-:Y:S02]  /*25c0*/  LEA R14, P1, R108.reuse, R114, 0x1 ;  /* 0x000000726c0e7211 */ /* 0x040fe400078208ff */
[----:B------:R-:W-:Y:S02]  /*25d0*/  F2FP.F16.F32.PACK_AB R12, RZ, R12 ;  /* 0x0000000cff0c723e */ /* 0x000fe400000000ff */
[----:B------:R-:W-:Y:S02]  /*25e0*/  LEA.HI.X R15, R108, R115, R13, 0x1, P1 ;  /* 0x000000736c0f7211 */ /* 0x000fe400008f0c0d */
[----:B------:R-:W-:-:S05]  /*25f0*/  PRMT R21, R12, 0x7610, R21 ;  /* 0x000076100c157816 */ /* 0x000fca0000000015 */
[----:B------:R0:W-:Y:S04]  /*2600*/  @P3 STG.E.U16 desc[UR38][R10.64+0x2], R21 ;  /* 0x000002150a003986 */ /* 0x0001e8000c101526 */
[----:B------:R-:W2:Y:S01]  /*2610*/  @P2 LDG.E.LTC128B.U16 R24, desc[UR38][R14.64] ;  /* 0x000000260e182981 */ /* 0x000ea2000c1e1520 */
[----:B------:R-:W-:Y:S01]  /*2620*/  IADD3 R20, P1, R8, R20, RZ ;  /* 0x0000001408147210 */ /* 0x000fe20007f3e0ff */
[----:B------:R-:W-:Y:S01]  /*2630*/  BSSY B1, `(.L_x_38) ;  /* 0x0000011000017945 */ /* 0x000fe20003800000 */
[----:B------:R-:W-:Y:S02]  /*2640*/  SHF.L.U64.HI R13, R91, 0x1, R92 ;  /* 0x000000015b0d7819 */ /* 0x000fe4000001025c */
[----:B------:R-:W-:Y:S01]  /*2650*/  ISETP.GT.AND P0, PT, R3, 0x8, P0 ;  /* 0x000000080300780c */ /* 0x000fe20000704270 */
[----:B0-----:R-:W-:Y:S01]  /*2660*/  IMAD.X R21, R9, 0x1, R111, P1 ;  /* 0x0000000109157824 */ /* 0x001fe200008e066f */
[----:B------:R-:W-:Y:S01]  /*2670*/  LEA R12, P1, R91, R10, 0x1 ;  /* 0x0000000a5b0c7211 */ /* 0x000fe200078208ff */
[----:B------:R-:W-:-:S04]  /*2680*/  IMAD.WIDE.U32 R20, R101, R110, R20 ;  /* 0x0000006e65147225 */ /* 0x000fc800078e0014 */
[----:B------:R-:W-:Y:S01]  /*2690*/  IMAD.X R13, R13, 0x1, R11, P1 ;  /* 0x000000010d0d7824 */ /* 0x000fe200008e060b */
[----:B------:R-:W-:Y:S01]  /*26a0*/  LEA R8, P3, R20, R114, 0x1 ;  /* 0x0000007214087211 */ /* 0x000fe200078608ff */
[----:B------:R-:W-:-:S05]  /*26b0*/  IMAD.IADD R9, R107, 0x1, R21 ;  /* 0x000000016b097824 */ /* 0x000fca00078e0215 */
[----:B------:R-:W-:Y:S01]  /*26c0*/  LEA.HI.X R9, R20, R115, R9, 0x1, P3 ;  /* 0x0000007314097211 */ /* 0x000fe200018f0c09 */
[----:B--2---:R-:W-:-:S05]  /*26d0*/  HADD2.F32 R5, -RZ, R24.H0_H0 ;  /* 0x20000018ff057230 */ /* 0x004fca0000004100 */
[----:B------:R-:W-:-:S04]  /*26e0*/  FMUL R5, R5, R90 ;  /* 0x0000005a05057220 */ /* 0x000fc80000400000 */
[----:B------:R-:W-:-:S05]  /*26f0*/  FFMA R5, R26, R23, R5 ;  /* 0x000000171a057223 */ /* 0x000fca0000000005 */
[----:B------:R-:W-:-:S05]  /*2700*/  F2FP.F16.F32.PACK_AB R5, RZ, R5 ;  /* 0x00000005ff05723e */ /* 0x000fca00000000ff */
[----:B------:R0:W-:Y:S01]  /*2710*/  @P2 STG.E.U16 desc[UR38][R12.64], R5 ;  /* 0x000000050c002986 */ /* 0x0001e2000c101526 */
[----:B------:R-:W-:Y:S05]  /*2720*/  @!P0 BRA `(.L_x_39) ;  /* 0x0000000000048947 */ /* 0x000fea0003800000 */
[----:B------:R2:W5:Y:S02]  /*2730*/  LDG.E.LTC128B.U16 R24, desc[UR38][R8.64+0x2] ;  /* 0x0000022608187981 */ /* 0x000564000c1e1520 */
.L_x_39:
[----:B------:R-:W-:Y:S05]  /*2740*/  BSYNC B1 ;  /* 0x0000000000017941 */ /* 0x000fea0003800000 */
.L_x_38:
[----:B0----5:R-:W-:Y:S01]  /*2750*/  HADD2.F32 R5, -RZ, R24.H0_H0 ;  /* 0x20000018ff057230 */ /* 0x021fe20000004100 */
[----:B------:R-:W-:Y:S01]  /*2760*/  ISETP.GT.AND P1, PT, R4, 0x8, PT ;  /* 0x000000080400780c */ /* 0x000fe20003f24270 */
[----:B------:R-:W-:Y:S03]  /*2770*/  BSSY B1, `(.L_x_40) ;  /* 0x0000008000017945 */ /* 0x000fe60003800000 */
[----:B------:R-:W-:Y:S01]  /*2780*/  FMUL R14, R5, R90 ;  /* 0x0000005a050e7220 */ /* 0x000fe20000400000 */
[----:B------:R-:W-:-:S03]  /*2790*/  ISETP.GT.AND P2, PT, R3, RZ, P1 ;  /* 0x000000ff0300720c */ /* 0x000fc60000f44270 */
[----:B------:R-:W-:-:S05]  /*27a0*/  FFMA R14, R27, R23, R14 ;  /* 0x000000171b0e7223 */ /* 0x000fca000000000e */
[----:B------:R-:W-:-:S05]  /*27b0*/  F2FP.F16.F32.PACK_AB R14, RZ, R14 ;  /* 0x0000000eff0e723e */ /* 0x000fca00000000ff */
[----:B------:R0:W-:Y:S01]  /*27c0*/  @P0 STG.E.U16 desc[UR38][R12.64+0x2], R14 ;  /* 0x0000020e0c000986 */ /* 0x0001e2000c101526 */
[----:B------:R-:W-:Y:S05]  /*27d0*/  @!P2 BRA `(.L_x_41) ;  /* 0x000000000004a947 */ /* 0x000fea0003800000 */
[----:B------:R3:W5:Y:S02]  /*27e0*/  LDG.E.LTC128B.U16 R24, desc[UR38][R6.64+0x10] ;  /* 0x0000102606187981 */ /* 0x000764000c1e1520 */
.L_x_41:
[----:B------:R-:W-:Y:S05]  /*27f0*/  BSYNC B1 ;  /* 0x0000000000017941 */ /* 0x000fea0003800000 */
.L_x_40:
[----:B-----5:R-:W-:Y:S01]  /*2800*/  HADD2.F32 R5, -RZ, R24.H0_H0 ;  /* 0x20000018ff057230 */ /* 0x020fe20000004100 */
        /* <DEDUP_REMOVED lines=9> */
.L_x_43:
[----:B------:R-:W-:Y:S05]  /*28a0*/  BSYNC B1 ;  /* 0x0000000000017941 */ /* 0x000fea0003800000 */
.L_x_42:
[----:B----45:R-:W-:Y:S01]  /*28b0*/  HADD2.F32 R5, -RZ, R24.H0_H0 ;  /* 0x20000018ff057230 */ /* 0x030fe20000004100 */
[----:B------:R-:W-:Y:S01]  /*28c0*/  ISETP.GT.AND P1, PT, R3, 0x8, P1 ;  /* 0x000000080300780c */ /* 0x000fe20000f24270 */
[----:B------:R-:W-:Y:S03]  /*28d0*/  BSSY B1, `(.L_x_44) ;  /* 0x0000007000017945 */ /* 0x000fe60003800000 */
[----:B0-----:R-:W-:-:S04]  /*28e0*/  FMUL R14, R5, R90 ;  /* 0x0000005a050e7220 */ /* 0x001fc80000400000 */
[----:B------:R-:W-:-:S05]  /*28f0*/  FFMA R14, R29, R23, R14 ;  /* 0x000000171d0e7223 */ /* 0x000fca000000000e */
[----:B------:R-:W-:-:S05]  /*2900*/  F2FP.F16.F32.PACK_AB R14, RZ, R14 ;  /* 0x0000000eff0e723e */ /* 0x000fca00000000ff */
[----:B------:R0:W-:Y:S01]  /*2910*/  @P3 STG.E.U16 desc[UR38][R10.64+0x12], R14 ;  /* 0x0000120e0a003986 */ /* 0x0001e2000c101526 */
[----:B------:R-:W-:Y:S05]  /*2920*/  @!P1 BRA `(.L_x_45) ;  /* 0x0000000000049947 */ /* 0x000fea0003800000 */
[----:B------:R4:W5:Y:S02]  /*2930*/  LDG.E.LTC128B.U16 R24, desc[UR38][R8.64+0x10] ;  /* 0x0000102608187981 */ /* 0x000964000c1e1520 */
.L_x_45:
[----:B------:R-:W-:Y:S05]  /*2940*/  BSYNC B1 ;  /* 0x0000000000017941 */ /* 0x000fea0003800000 */
.L_x_44:
[----:B-----5:R-:W-:Y:S01]  /*2950*/  HADD2.F32 R5, -RZ, R24.H0_H0 ;  /* 0x20000018ff057230 */ /* 0x020fe20000004100 */
[----:B------:R-:W-:Y:S01]  /*2960*/  ISETP.GT.AND P0, PT, R3, 0x8, P0 ;  /* 0x000000080300780c */ /* 0x000fe20000704270 */
[----:B------:R-:W-:Y:S03]  /*2970*/  BSSY B1, `(.L_x_46) ;  /* 0x0000007000017945 */ /* 0x000fe60003800000 */
[----:B------:R-:W-:-:S04]  /*2980*/  FMUL R5, R5, R90 ;  /* 0x0000005a05057220 */ /* 0x000fc80000400000 */
[----:B------:R-:W-:-:S05]  /*2990*/  FFMA R5, R30, R23, R5 ;  /* 0x000000171e057223 */ /* 0x000fca0000000005 */
[----:B------:R-:W-:-:S05]  /*29a0*/  F2FP.F16.F32.PACK_AB R5, RZ, R5 ;  /* 0x00000005ff05723e */ /* 0x000fca00000000ff */
[----:B------:R0:W-:Y:S01]  /*29b0*/  @P1 STG.E.U16 desc[UR38][R12.64+0x10], R5 ;  /* 0x000010050c001986 */ /* 0x0001e2000c101526 */
[----:B------:R-:W-:Y:S05]  /*29c0*/  @!P0 BRA `(.L_x_47) ;  /* 0x0000000000048947 */ /* 0x000fea0003800000 */
[----:B------:R0:W5:Y:S02]  /*29d0*/  LDG.E.LTC128B.U16 R24, desc[UR38][R8.64+0x12] ;  /* 0x0000122608187981 */ /* 0x000164000c1e1520 */
.L_x_47:
[----:B------:R-:W-:Y:S05]  /*29e0*/  BSYNC B1 ;  /* 0x0000000000017941 */ /* 0x000fea0003800000 */
.L_x_46:
        /* <DEDUP_REMOVED lines=10> */
.L_x_49:
[----:B------:R-:W-:Y:S05]  /*2a90*/  BSYNC B1 ;  /* 0x0000000000017941 */ /* 0x000fea0003800000 */
.L_x_48:
        /* <DEDUP_REMOVED lines=10> */
.L_x_51:
[----:B------:R-:W-:Y:S05]  /*2b40*/  BSYNC B1 ;  /* 0x0000000000017941 */ /* 0x000fea0003800000 */
.L_x_50:
[----:B0----5:R-:W-:Y:S01]  /*2b50*/  HADD2.F32 R5, -RZ, R24.H0_H0 ;  /* 0x20000018ff057230 */ /* 0x021fe20000004100 */
        /* <DEDUP_REMOVED lines=8> */
.L_x_53:
[----:B------:R-:W-:Y:S05]  /*2be0*/  BSYNC B1 ;  /* 0x0000000000017941 */ /* 0x000fea0003800000 */
.L_x_52:
        /* <DEDUP_REMOVED lines=9> */
.L_x_55:
[----:B------:R-:W-:Y:S05]  /*2c80*/  BSYNC B1 ;  /* 0x0000000000017941 */ /* 0x000fea0003800000 */
.L_x_54:
        /* <DEDUP_REMOVED lines=10> */
.L_x_57:
[----:B------:R-:W-:Y:S05]  /*2d30*/  BSYNC B1 ;  /* 0x0000000000017941 */ /* 0x000fea0003800000 */
.L_x_56:
        /* <DEDUP_REMOVED lines=10> */
.L_x_59:
[----:B------:R-:W-:Y:S05]  /*2de0*/  BSYNC B1 ;  /* 0x0000000000017941 */ /* 0x000fea0003800000 */
.L_x_58:
        /* <DEDUP_REMOVED lines=9> */
.L_x_61:
[----:B------:R-:W-:Y:S05]  /*2e80*/  BSYNC B1 ;  /* 0x0000000000017941 */ /* 0x000fea0003800000 */
.L_x_60:
        /* <DEDUP_REMOVED lines=9> */
.L_x_63:
[----:B------:R-:W-:Y:S05]  /*2f20*/  BSYNC B1 ;  /* 0x0000000000017941 */ /* 0x000fea0003800000 */
.L_x_62:
        /* <DEDUP_REMOVED lines=10> */
.L_x_65:
[----:B------:R-:W-:Y:S05]  /*2fd0*/  BSYNC B1 ;  /* 0x0000000000017941 */ /* 0x000fea0003800000 */
.L_x_64:
        /* <DEDUP_REMOVED lines=10> */
.L_x_67:
[----:B------:R-:W-:Y:S05]  /*3080*/  BSYNC B1 ;  /* 0x0000000000017941 */ /* 0x000fea0003800000 */
.L_x_66:
        /* <DEDUP_REMOVED lines=9> */
.L_x_69:
[----:B------:R-:W-:Y:S05]  /*3120*/  BSYNC B1 ;  /* 0x0000000000017941 */ /* 0x000fea0003800000 */
.L_x_68:
        /* <DEDUP_REMOVED lines=9> */
.L_x_71:
[----:B------:R-:W-:Y:S05]  /*31c0*/  BSYNC B1 ;  /* 0x0000000000017941 */ /* 0x000fea0003800000 */
.L_x_70:
        /* <DEDUP_REMOVED lines=10> */
.L_x_73:
[----:B------:R-:W-:Y:S05]  /*3270*/  BSYNC B1 ;  /* 0x0000000000017941 */ /* 0x000fea0003800000 */
.L_x_72:
        /* <DEDUP_REMOVED lines=10> */
.L_x_75:
[----:B------:R-:W-:Y:S05]  /*3320*/  BSYNC B1 ;  /* 0x0000000000017941 */ /* 0x000fea0003800000 */
.L_x_74:
        /* <DEDUP_REMOVED lines=9> */
.L_x_77:
[----:B------:R-:W-:Y:S05]  /*33c0*/  BSYNC B1 ;  /* 0x0000000000017941 */ /* 0x000fea0003800000 */
.L_x_76:
        /* <DEDUP_REMOVED lines=9> */
.L_x_79:
[----:B------:R-:W-:Y:S05]  /*3460*/  BSYNC B1 ;  /* 0x0000000000017941 */ /* 0x000fea0003800000 */
.L_x_78:
        /* <DEDUP_REMOVED lines=10> */
.L_x_81:
[----:B------:R-:W-:Y:S05]  /*3510*/  BSYNC B1 ;  /* 0x0000000000017941 */ /* 0x000fea0003800000 */
.L_x_80:
        /* <DEDUP_REMOVED lines=10> */
.L_x_83:
[----:B------:R-:W-:Y:S05]  /*35c0*/  BSYNC B1 ;  /* 0x0000000000017941 */ /* 0x000fea0003800000 */
.L_x_82:
        /* <DEDUP_REMOVED lines=9> */
.L_x_85:
[----:B------:R-:W-:Y:S05]  /*3660*/  BSYNC B1 ;  /* 0x0000000000017941 */ /* 0x000fea0003800000 */
.L_x_84:
        /* <DEDUP_REMOVED lines=9> */
.L_x_87:
[----:B------:R-:W-:Y:S05]  /*3700*/  BSYNC B1 ;  /* 0x0000000000017941 */ /* 0x000fea0003800000 */
.L_x_86:
        /* <DEDUP_REMOVED lines=10> */
.L_x_89:
[----:B------:R-:W-:Y:S05]  /*37b0*/  BSYNC B1 ;  /* 0x0000000000017941 */ /* 0x000fea0003800000 */
.L_x_88:
        /* <DEDUP_REMOVED lines=10> */
.L_x_91:
[----:B------:R-:W-:Y:S05]  /*3860*/  BSYNC B1 ;  /* 0x0000000000017941 */ /* 0x000fea0003800000 */
.L_x_90:
        /* <DEDUP_REMOVED lines=9> */
.L_x_93:
[----:B------:R-:W-:Y:S05]  /*3900*/  BSYNC B1 ;  /* 0x0000000000017941 */ /* 0x000fea0003800000 */
.L_x_92:
        /* <DEDUP_REMOVED lines=9> */
.L_x_95:
[----:B------:R-:W-:Y:S05]  /*39a0*/  BSYNC B1 ;  /* 0x0000000000017941 */ /* 0x000fea0003800000 */
.L_x_94:
        /* <DEDUP_REMOVED lines=10> */
.L_x_97:
[----:B------:R-:W-:Y:S05]  /*3a50*/  BSYNC B1 ;  /* 0x0000000000017941 */ /* 0x000fea0003800000 */
.L_x_96:
        /* <DEDUP_REMOVED lines=10> */
.L_x_99:
[----:B------:R-:W-:Y:S05]  /*3b00*/  BSYNC B1 ;  /* 0x0000000000017941 */ /* 0x000fea0003800000 */
.L_x_98:
        /* <DEDUP_REMOVED lines=9> */
.L_x_101:
[----:B------:R-:W-:Y:S05]  /*3ba0*/  BSYNC B1 ;  /* 0x0000000000017941 */ /* 0x000fea0003800000 */
.L_x_100:
        /* <DEDUP_REMOVED lines=9> */
.L_x_103:
[----:B------:R-:W-:Y:S05]  /*3c40*/  BSYNC B1 ;  /* 0x0000000000017941 */ /* 0x000fea0003800000 */
.L_x_102:
        /* <DEDUP_REMOVED lines=10> */
.L_x_105:
[----:B------:R-:W-:Y:S05]  /*3cf0*/  BSYNC B1 ;  /* 0x0000000000017941 */ /* 0x000fea0003800000 */
.L_x_104:
        /* <DEDUP_REMOVED lines=10> */
.L_x_107:
[----:B------:R-:W-:Y:S05]  /*3da0*/  BSYNC B1 ;  /* 0x0000000000017941 */ /* 0x000fea0003800000 */
.L_x_106:
        /* <DEDUP_REMOVED lines=9> */
.L_x_109:
[----:B------:R-:W-:Y:S05]  /*3e40*/  BSYNC B1 ;  /* 0x0000000000017941 */ /* 0x000fea0003800000 */
.L_x_108:
        /* <DEDUP_REMOVED lines=9> */
.L_x_111:
[----:B------:R-:W-:Y:S05]  /*3ee0*/  BSYNC B1 ;  /* 0x0000000000017941 */ /* 0x000fea0003800000 */
.L_x_110:
        /* <DEDUP_REMOVED lines=10> */
.L_x_113:
[----:B------:R-:W-:Y:S05]  /*3f90*/  BSYNC B1 ;  /* 0x0000000000017941 */ /* 0x000fea0003800000 */
.L_x_112:
        /* <DEDUP_REMOVED lines=10> */
.L_x_115:
[----:B------:R-:W-:Y:S05]  /*4040*/  BSYNC B1 ;  /* 0x0000000000017941 */ /* 0x000fea0003800000 */
.L_x_114:
        /* <DEDUP_REMOVED lines=9> */
.L_x_117:
[----:B------:R-:W-:Y:S05]  /*40e0*/  BSYNC B1 ;  /* 0x0000000000017941 */ /* 0x000fea0003800000 */
.L_x_116:
        /* <DEDUP_REMOVED lines=9> */
.L_x_119:
[----:B------:R-:W-:Y:S05]  /*4180*/  BSYNC B1 ;  /* 0x0000000000017941 */ /* 0x000fea0003800000 */
.L_x_118:
        /* <DEDUP_REMOVED lines=10> */
.L_x_121:
[----:B------:R-:W-:Y:S05]  /*4230*/  BSYNC B1 ;  /* 0x0000000000017941 */ /* 0x000fea0003800000 */
.L_x_120:
        /* <DEDUP_REMOVED lines=10> */
.L_x_123:
[----:B------:R-:W-:Y:S05]  /*42e0*/  BSYNC B1 ;  /* 0x0000000000017941 */ /* 0x000fea0003800000 */
.L_x_122:
        /* <DEDUP_REMOVED lines=9> */
.L_x_125:
[----:B------:R-:W-:Y:S05]  /*4380*/  BSYNC B1 ;  /* 0x0000000000017941 */ /* 0x000fea0003800000 */
.L_x_124:
        /* <DEDUP_REMOVED lines=9> */
.L_x_127:
[----:B------:R-:W-:Y:S05]  /*4420*/  BSYNC B1 ;  /* 0x0000000000017941 */ /* 0x000fea0003800000 */
.L_x_126:
        /* <DEDUP_REMOVED lines=10> */
.L_x_129:
[----:B------:R-:W-:Y:S05]  /*44d0*/  BSYNC B1 ;  /* 0x0000000000017941 */ /* 0x000fea0003800000 */
.L_x_128:
        /* <DEDUP_REMOVED lines=10> */
.L_x_131:
[----:B------:R-:W-:Y:S05]  /*4580*/  BSYNC B1 ;  /* 0x0000000000017941 */ /* 0x000fea0003800000 */
.L_x_130:
        /* <DEDUP_REMOVED lines=9> */
.L_x_133:
[----:B------:R-:W-:Y:S05]  /*4620*/  BSYNC B1 ;  /* 0x0000000000017941 */ /* 0x000fea0003800000 */
.L_x_132:
        /* <DEDUP_REMOVED lines=9> */
.L_x_135:
[----:B------:R-:W-:Y:S05]  /*46c0*/  BSYNC B1 ;  /* 0x0000000000017941 */ /* 0x000fea0003800000 */
.L_x_134:
        /* <DEDUP_REMOVED lines=10> */
.L_x_137:
[----:B------:R-:W-:Y:S05]  /*4770*/  BSYNC B1 ;  /* 0x0000000000017941 */ /* 0x000fea0003800000 */
.L_x_136:
        /* <DEDUP_REMOVED lines=10> */
.L_x_139:
[----:B------:R-:W-:Y:S05]  /*4820*/  BSYNC B1 ;  /* 0x0000000000017941 */ /* 0x000fea0003800000 */
.L_x_138:
        /* <DEDUP_REMOVED lines=9> */
.L_x_141:
[----:B------:R-:W-:Y:S05]  /*48c0*/  BSYNC B1 ;  /* 0x0000000000017941 */ /* 0x000fea0003800000 */
.L_x_140:
        /* <DEDUP_REMOVED lines=9> */
.L_x_143:
[----:B------:R-:W-:Y:S05]  /*4960*/  BSYNC B1 ;  /* 0x0000000000017941 */ /* 0x000fea0003800000 */
.L_x_142:
        /* <DEDUP_REMOVED lines=10> */
.L_x_145:
[----:B------:R-:W-:Y:S05]  /*4a10*/  BSYNC B1 ;  /* 0x0000000000017941 */ /* 0x000fea0003800000 */
.L_x_144:
        /* <DEDUP_REMOVED lines=10> */
.L_x_147:
[----:B------:R-:W-:Y:S05]  /*4ac0*/  BSYNC B1 ;  /* 0x0000000000017941 */ /* 0x000fea0003800000 */
.L_x_146:
        /* <DEDUP_REMOVED lines=9> */
.L_x_149:
[----:B------:R-:W-:Y:S05]  /*4b60*/  BSYNC B1 ;  /* 0x0000000000017941 */ /* 0x000fea0003800000 */
.L_x_148:
        /* <DEDUP_REMOVED lines=9> */
.L_x_151:
[----:B------:R-:W-:Y:S05]  /*4c00*/  BSYNC B1 ;  /* 0x0000000000017941 */ /* 0x000fea0003800000 */
.L_x_150:
        /* <DEDUP_REMOVED lines=10> */
.L_x_153:
[----:B------:R-:W-:Y:S05]  /*4cb0*/  BSYNC B1 ;  /* 0x0000000000017941 */ /* 0x000fea0003800000 */
.L_x_152:
[----:B-----5:R-:W-:Y:S01]  /*4cc0*/  HADD2.F32 R5, -RZ, R24.H0_H0 ;  /* 0x20000018ff057230 */ /* 0x020fe20000004100 */
[----:B------:R-:W-:Y:S01]  /*4cd0*/  ISETP.GT.AND P0, PT, R4, 0x79, PT ;  /* 0x000000790400780c */ /* 0x000fe20003f04270 */
[----:B------:R-:W-:Y:S01]  /*4ce0*/  @P2 IMAD.MOV.U32 R4, RZ, RZ, R10 ;  /* 0x000000ffff042224 */ /* 0x000fe200078e000a */
[----:B------:R-:W-:Y:S02]  /*4cf0*/  BSSY B1, `(.L_x_154) ;  /* 0x000000a000017945 */ /* 0x000fe40003800000 */
[----:B------:R-:W-:Y:S01]  /*4d00*/  FMUL R5, R5, R90 ;  /* 0x0000005a05057220 */ /* 0x000fe20000400000 */
[----:B------:R-:W-:-:S03]  /*4d10*/  ISETP.GT.AND P3, PT, R3, RZ, P0 ;  /* 0x000000ff0300720c */ /* 0x000fc60000764270 */
[----:B------:R-:W-:-:S05]  /*4d20*/  FFMA R5, R84, R23, R5 ;  /* 0x0000001754057223 */ /* 0x000fca0000000005 */
[----:B------:R-:W-:-:S04]  /*4d30*/  F2FP.F16.F32.PACK_AB R5, RZ, R5 ;  /* 0x00000005ff05723e */ /* 0x000fc800000000ff */
[----:B0-----:R-:W-:Y:S01]  /*4d40*/  PRMT R14, R5, 0x7610, R14 ;  /* 0x00007610050e7816 */ /* 0x001fe2000000000e */
[----:B------:R-:W-:-:S05]  /*4d50*/  @P2 IMAD.MOV.U32 R5, RZ, RZ, R11 ;  /* 0x000000ffff052224 */ /* 0x000fca00078e000b */
[----:B------:R0:W-:Y:S01]  /*4d60*/  @P2 STG.E.U16 desc[UR38][R4.64+0xf0], R14 ;  /* 0x0000f00e04002986 */ /* 0x0001e2000c101526 */
[----:B------:R-:W-:Y:S05]  /*4d70*/  @!P3 BRA `(.L_x_155) ;  /* 0x000000000004b947 */ /* 0x000fea0003800000 */
[----:B------:R0:W5:Y:S02]  /*4d80*/  LDG.E.LTC128B.U16 R24, desc[UR38][R6.64+0xf2] ;  /* 0x0000f22606187981 */ /* 0x000164000c1e1520 */
.L_x_155:
[----:B------:R-:W-:Y:S05]  /*4d90*/  BSYNC B1 ;  /* 0x0000000000017941 */ /* 0x000fea0003800000 */
.L_x_154:
        /* <DEDUP_REMOVED lines=9> */
.L_x_157:
[----:B------:R-:W-:Y:S05]  /*4e30*/  BSYNC B1 ;  /* 0x0000000000017941 */ /* 0x000fea0003800000 */
.L_x_156:
[----:B-----5:R-:W-:Y:S01]  /*4e40*/  HADD2.F32 R5, -RZ, R24.H0_H0 ;  /* 0x20000018ff057230 */ /* 0x020fe20000004100 */
[----:B------:R-:W-:Y:S01]  /*4e50*/  ISETP.GT.AND P0, PT, R3, 0x8, P0 ;  /* 0x000000080300780c */ /* 0x000fe20000704270 */
[----:B0-----:R-:W-:Y:S01]  /*4e60*/  @P1 IMAD.MOV.U32 R4, RZ, RZ, R12 ;  /* 0x000000ffff041224 */ /* 0x001fe200078e000c */
[----:B------:R-:W-:Y:S02]  /*4e70*/  BSSY B1, `(.L_x_158) ;  /* 0x0000009000017945 */ /* 0x000fe40003800000 */
[----:B------:R-:W-:-:S04]  /*4e80*/  FMUL R5, R5, R90 ;  /* 0x0000005a05057220 */ /* 0x000fc80000400000 */
[----:B------:R-:W-:-:S05]  /*4e90*/  FFMA R5, R86, R23, R5 ;  /* 0x0000001756057223 */ /* 0x000fca0000000005 */
[----:B------:R-:W-:-:S04]  /*4ea0*/  F2FP.F16.F32.PACK_AB R5, RZ, R5 ;  /* 0x00000005ff05723e */ /* 0x000fc800000000ff */
[----:B-1-3--:R-:W-:Y:S01]  /*4eb0*/  PRMT R6, R5, 0x7610, R6 ;  /* 0x0000761005067816 */ /* 0x00afe20000000006 */
[----:B------:R-:W-:-:S05]  /*4ec0*/  @P1 IMAD.MOV.U32 R5, RZ, RZ, R13 ;  /* 0x000000ffff051224 */ /* 0x000fca00078e000d */
[----:B------:R0:W-:Y:S01]  /*4ed0*/  @P1 STG.E.U16 desc[UR38][R4.64+0xf0], R6 ;  /* 0x0000f00604001986 */ /* 0x0001e2000c101526 */
[----:B------:R-:W-:Y:S05]  /*4ee0*/  @!P0 BRA `(.L_x_159) ;  /* 0x0000000000048947 */ /* 0x000fea0003800000 */
[----:B------:R1:W5:Y:S02]  /*4ef0*/  LDG.E.LTC128B.U16 R24, desc[UR38][R8.64+0xf2] ;  /* 0x0000f22608187981 */ /* 0x000364000c1e1520 */
.L_x_159:
[----:B------:R-:W-:Y:S05]  /*4f00*/  BSYNC B1 ;  /* 0x0000000000017941 */ /* 0x000fea0003800000 */
.L_x_158:
[----:B------:R-:W-:Y:S05]  /*4f10*/  @!P0 BRA `(.L_x_160) ;  /* 0x0000001000e88947 */ /* 0x000fea0003800000 */
[----:B-----5:R-:W-:-:S05]  /*4f20*/  HADD2.F32 R3, -RZ, R24.H0_H0 ;  /* 0x20000018ff037230 */ /* 0x020fca0000004100 */
[----:B0-----:R-:W-:-:S04]  /*4f30*/  FMUL R4, R3, R90 ;  /* 0x0000005a03047220 */ /* 0x001fc80000400000 */
[----:B------:R-:W-:-:S05]  /*4f40*/  FFMA R4, R87, R23, R4 ;  /* 0x0000001757047223 */ /* 0x000fca0000000004 */
[----:B------:R-:W-:-:S05]  /*4f50*/  F2FP.F16.F32.PACK_AB R4, RZ, R4 ;  /* 0x00000004ff04723e */ /* 0x000fca00000000ff */
[----:B------:R3:W-:Y:S01]  /*4f60*/  STG.E.U16 desc[UR38][R12.64+0xf2], R4 ;  /* 0x0000f2040c007986 */ /* 0x0007e2000c101526 */
[----:B------:R-:W-:Y:S05]  /*4f70*/  BRA `(.L_x_160) ;  /* 0x0000001000d07947 */ /* 0x000fea0003800000 */
.L_x_35:
[----:B------:R-:W-:Y:S01]  /*4f80*/  ISETP.GT.AND P3, PT, R4, 0x1, PT ;  /* 0x000000010400780c */ /* 0x000fe20003f64270 */
[----:B------:R-:W-:Y:S01]  /*4f90*/  ULDC.64 UR4, c[0x0][0x5c0] ;  /* 0x0001700000047ab9 */ /* 0x000fe20000000a00 */
[-C--:B------:R-:W-:Y:S01]  /*4fa0*/  FMUL R24, R24, R23.reuse ;  /* 0x0000001718187220 */ /* 0x080fe20000400000 */
[----:B------:R-:W-:Y:S01]  /*4fb0*/  LEA R6, P4, R106, UR4, 0x1 ;  /* 0x000000046a067c11 */ /* 0x000fe2000f8808ff */
[-C--:B------:R-:W-:Y:S01]  /*4fc0*/  FMUL R25, R25, R23.reuse ;  /* 0x0000001719197220 */ /* 0x080fe20000400000 */
[----:B------:R-:W-:Y:S01]  /*4fd0*/  ISETP.GT.AND P0, PT, R3, RZ, P3 ;  /* 0x000000ff0300720c */ /* 0x000fe20001f04270 */
[-C--:B------:R-:W-:Y:S01]  /*4fe0*/  FMUL R26, R26, R23.reuse ;  /* 0x000000171a1a7220 */ /* 0x080fe20000400000 */
[----:B------:R-:W-:Y:S01]  /*4ff0*/  F2FP.F16.F32.PACK_AB R24, RZ, R24 ;  /* 0x00000018ff18723e */ /* 0x000fe200000000ff */
[-C--:B------:R-:W-:Y:S01]  /*5000*/  FMUL R27, R27, R23.reuse ;  /* 0x000000171b1b7220 */ /* 0x080fe20000400000 */
[----:B------:R-:W-:Y:S01]  /*5010*/  LEA.HI.X R7, R106, UR5, R103, 0x1, P4 ;  /* 0x000000056a077c11 */ /* 0x000fe2000a0f0c67 */
[----:B------:R-:W-:Y:S01]  /*5020*/  FMUL R28, R28, R23 ;  /* 0x000000171c1c7220 */ /* 0x000fe20000400000 */
[----:B------:R-:W-:Y:S01]  /*5030*/  F2FP.F16.F32.PACK_AB R25, RZ, R25 ;  /* 0x00000019ff19723e */ /* 0x000fe200000000ff */
[-C--:B------:R-:W-:Y:S01]  /*5040*/  FMUL R29, R29, R23.reuse ;  /* 0x000000171d1d7220 */ /* 0x080fe20000400000 */
[----:B------:R-:W-:Y:S01]  /*5050*/  ISETP.GT.AND P2, PT, R3, 0x8, P2 ;  /* 0x000000080300780c */ /* 0x000fe20001744270 */
[----:B------:R-:W-:Y:S01]  /*5060*/  @P1 STG.E.U16 desc[UR38][R6.64], R24 ;  /* 0x0000001806001986 */ /* 0x000fe2000c101526 */
[----:B------:R-:W-:Y:S01]  /*5070*/  ISETP.GT.AND P1, PT, R4, 0x8, PT ;  /* 0x000000080400780c */ /* 0x000fe20003f24270 */
[-C--:B------:R-:W-:Y:S01]  /*5080*/  FMUL R30, R30, R23.reuse ;  /* 0x000000171e1e7220 */ /* 0x080fe20000400000 */
[C---:B------:R-:W-:Y:S01]  /*5090*/  SHF.L.U64.HI R5, R91.reuse, 0x1, R92 ;  /* 0x000000015b057819 */ /* 0x040fe2000001025c */
[----:B------:R-:W-:Y:S01]  /*50a0*/  @P0 STG.E.U16 desc[UR38][R6.64+0x2], R25 ;  /* 0x0000021906000986 */ /* 0x000fe2000c101526 */
[----:B------:R-:W-:Y:S01]  /*50b0*/  LEA R8, P5, R91, R6, 0x1 ;  /* 0x000000065b087211 */ /* 0x000fe200078a08ff */
[-C--:B------:R-:W-:Y:S01]  /*50c0*/  FMUL R31, R31, R23.reuse ;  /* 0x000000171f1f7220 */ /* 0x080fe20000400000 */
[----:B------:R-:W-:Y:S01]  /*50d0*/  ISETP.GT.AND P3, PT, R3, 0x8, P3 ;  /* 0x000000080300780c */ /* 0x000fe20001f64270 */
[-C--:B------:R-:W-:Y:S01]  /*50e0*/  FMUL R32, R32, R23.reuse ;  /* 0x0000001720207220 */ /* 0x080fe20000400000 */
[----:B------:R-:W-:Y:S01]  /*50f0*/  ISETP.GT.AND P0, PT, R4, 0x9, PT ;  /* 0x000000090400780c */ /* 0x000fe20003f04270 */
[----:B------:R-:W-:Y:S01]  /*5100*/  IMAD.X R9, R5, 0x1, R7, P5 ;  /* 0x0000000105097824 */ /* 0x000fe200028e0607 */
[----:B------:R-:W-:Y:S01]  /*5110*/  ISETP.GT.AND P4, PT, R3, RZ, P1 ;  /* 0x000000ff0300720c */ /* 0x000fe20000f84270 */
[-C--:B------:R-:W-:Y:S01]  /*5120*/  FMUL R33, R33, R23.reuse ;  /* 0x0000001721217220 */ /* 0x080fe20000400000 */
[----:B------:R-:W-:Y:S01]  /*5130*/  F2FP.F16.F32.PACK_AB R26, RZ, R26 ;  /* 0x0000001aff1a723e */ /* 0x000fe200000000ff */
[-C--:B------:R-:W-:Y:S01]  /*5140*/  FMUL R34, R34, R23.reuse ;  /* 0x0000001722227220 */ /* 0x080fe20000400000 */
[----:B------:R-:W-:Y:S01]  /*5150*/  ISETP.GT.AND P5, PT, R3, RZ, P0 ;  /* 0x000000ff0300720c */ /* 0x000fe200007a4270 */
[----:B------:R-:W-:Y:S01]  /*5160*/  FMUL R35, R35, R23 ;  /* 0x0000001723237220 */ /* 0x000fe20000400000 */
[----:B------:R-:W-:Y:S01]  /*5170*/  F2FP.F16.F32.PACK_AB R27, RZ, R27 ;  /* 0x0000001bff1b723e */ /* 0x000fe200000000ff */
[----:B------:R-:W-:Y:S01]  /*5180*/  @P2 STG.E.U16 desc[UR38][R8.64], R26 ;  /* 0x0000001a08002986 */ /* 0x000fe2000c101526 */
[----:B------:R-:W-:Y:S01]  /*5190*/  F2FP.F16.F32.PACK_AB R28, RZ, R28 ;  /* 0x0000001cff1c723e */ /* 0x000fe200000000ff */
[-C--:B------:R-:W-:Y:S01]  /*51a0*/  FMUL R36, R36, R23.reuse ;  /* 0x0000001724247220 */ /* 0x080fe20000400000 */
[----:B------:R-:W-:Y:S01]  /*51b0*/  ISETP.GT.AND P2, PT, R3, 0x8, P1 ;  /* 0x000000080300780c */ /* 0x000fe20000f44270 */
[----:B------:R-:W-:Y:S01]  /*51c0*/  @P3 STG.E.U16 desc[UR38][R8.64+0x2], R27 ;  /* 0x0000021b08003986 */ /* 0x000fe2000c101526 */
[----:B------:R-:W-:Y:S01]  /*51d0*/  ISETP.GT.AND P1, PT, R4, 0x10, PT ;  /* 0x000000100400780c */ /* 0x000fe20003f24270 */
[----:B------:R-:W-:Y:S01]  /*51e0*/  FMUL R37, R37, R23 ;  /* 0x0000001725257220 */ /* 0x000fe20000400000 */
[----:B------:R-:W-:Y:S01]  /*51f0*/  F2FP.F16.F32.PACK_AB R29, RZ, R29 ;  /* 0x0000001dff1d723e */ /* 0x000fe200000000ff */
[----:B------:R-:W-:Y:S01]  /*5200*/  @P4 STG.E.U16 desc[UR38][R6.64+0x10], R28 ;  /* 0x0000101c06004986 */ /* 0x000fe2000c101526 */
[C---:B------:R-:W-:Y:S01]  /*5210*/  ISETP.GT.AND P3, PT, R3.reuse, 0x8, P0 ;  /* 0x000000080300780c */ /* 0x040fe20000764270 */
[-C--:B------:R-:W-:Y:S01]  /*5220*/  FMUL R38, R38, R23.reuse ;  /* 0x0000001726267220 */ /* 0x080fe20000400000 */
[----:B------:R-:W-:Y:S01]  /*5230*/  ISETP.GT.AND P0, PT, R4, 0x11, PT ;  /* 0x000000110400780c */ /* 0x000fe20003f04270 */
[----:B------:R-:W-:Y:S01]  /*5240*/  @P5 STG.E.U16 desc[UR38][R6.64+0x12], R29 ;  /* 0x0000121d06005986 */ /* 0x000fe2000c101526 */
        /* <DEDUP_REMOVED lines=161> */
[----:B------:R-:W-:Y:S01]  /*5c60*/  FMUL R87, R87, R23 ;  /* 0x0000001757577220 */ /* 0x000fe20000400000 */
[----:B------:R-:W-:-:S02]  /*5c70*/  F2FP.F16.F32.PACK_AB R62, RZ, R62 ;  /* 0x0000003eff3e723e */ /* 0x000fc400000000ff */
[C---:B------:R-:W-:Y:S02]  /*5c80*/  ISETP.GT.AND P5, PT, R3.reuse, RZ, P0 ;  /* 0x000000ff0300720c */ /* 0x040fe400007a4270 */
[----:B------:R-:W-:Y:S01]  /*5c90*/  F2FP.F16.F32.PACK_AB R63, RZ, R63 ;  /* 0x0000003fff3f723e */ /* 0x000fe200000000ff */
[----:B------:R-:W-:Y:S01]  /*5ca0*/  @P2 STG.E.U16 desc[UR38][R8.64+0x90], R62 ;  /* 0x0000903e08002986 */ /* 0x000fe2000c101526 */
[----:B------:R-:W-:Y:S02]  /*5cb0*/  F2FP.F16.F32.PACK_AB R64, RZ, R64 ;  /* 0x00000040ff40723e */ /* 0x000fe400000000ff */
[C---:B------:R-:W-:Y:S01]  /*5cc0*/  ISETP.GT.AND P2, PT, R3.reuse, 0x8, P1 ;  /* 0x000000080300780c */ /* 0x040fe20000f44270 */
[----:B------:R-:W-:Y:S01]  /*5cd0*/  @P3 STG.E.U16 desc[UR38][R8.64+0x92], R63 ;  /* 0x0000923f08003986 */ /* 0x000fe2000c101526 */
[----:B------:R-:W-:Y:S02]  /*5ce0*/  ISETP.GT.AND P1, PT, R4, 0x58, PT ;  /* 0x000000580400780c */ /* 0x000fe40003f24270 */
[----:B------:R-:W-:Y:S01]  /*5cf0*/  F2FP.F16.F32.PACK_AB R65, RZ, R65 ;  /* 0x00000041ff41723e */ /* 0x000fe200000000ff */
[----:B------:R-:W-:Y:S01]  /*5d00*/  @P4 STG.E.U16 desc[UR38][R6.64+0xa0], R64 ;  /* 0x0000a04006004986 */ /* 0x000fe2000c101526 */
[----:B------:R-:W-:-:S02]  /*5d10*/  ISETP.GT.AND P3, PT, R3, 0x8, P0 ;  /* 0x000000080300780c */ /* 0x000fc40000764270 */
[----:B------:R-:W-:Y:S01]  /*5d20*/  ISETP.GT.AND P0, PT, R4, 0x59, PT ;  /* 0x000000590400780c */ /* 0x000fe20003f04270 */
[----:B------:R-:W-:Y:S01]  /*5d30*/  @P5 STG.E.U16 desc[UR38][R6.64+0xa2], R65 ;  /* 0x0000a24106005986 */ /* 0x000fe2000c101526 */
[C---:B------:R-:W-:Y:S02]  /*5d40*/  ISETP.GT.AND P4, PT, R3.reuse, RZ, P1 ;  /* 0x000000ff0300720c */ /* 0x040fe40000f84270 */
[----:B------:R-:W-:Y:S02]  /*5d50*/  F2FP.F16.F32.PACK_AB R66, RZ, R66 ;  /* 0x00000042ff42723e */ /* 0x000fe400000000ff */
[----:B------:R-:W-:Y:S02]  /*5d60*/  ISETP.GT.AND P5, PT, R3, RZ, P0 ;  /* 0x000000ff0300720c */ /* 0x000fe400007a4270 */
[----:B------:R-:W-:Y:S01]  /*5d70*/  F2FP.F16.F32.PACK_AB R67, RZ, R67 ;  /* 0x00000043ff43723e */ /* 0x000fe200000000ff */
[----:B------:R-:W-:Y:S01]  /*5d80*/  @P2 STG.E.U16 desc[UR38][R8.64+0xa0], R66 ;  /* 0x0000a04208002986 */ /* 0x000fe2000c101526 */
[----:B------:R-:W-:-:S02]  /*5d90*/  F2FP.F16.F32.PACK_AB R68, RZ, R68 ;  /* 0x00000044ff44723e */ /* 0x000fc400000000ff */
[C---:B------:R-:W-:Y:S01]  /*5da0*/  ISETP.GT.AND P2, PT, R3.reuse, 0x8, P1 ;  /* 0x000000080300780c */ /* 0x040fe20000f44270 */
[----:B------:R-:W-:Y:S01]  /*5db0*/  @P3 STG.E.U16 desc[UR38][R8.64+0xa2], R67 ;  /* 0x0000a24308003986 */ /* 0x000fe2000c101526 */
[C---:B------:R-:W-:Y:S02]  /*5dc0*/  ISETP.GT.AND P1, PT, R4.reuse, 0x60, PT ;  /* 0x000000600400780c */ /* 0x040fe40003f24270 */
[----:B------:R-:W-:Y:S01]  /*5dd0*/  F2FP.F16.F32.PACK_AB R69, RZ, R69 ;  /* 0x00000045ff45723e */ /* 0x000fe200000000ff */
[----:B------:R-:W-:Y:S01]  /*5de0*/  @P4 STG.E.U16 desc[UR38][R6.64+0xb0], R68 ;  /* 0x0000b04406004986 */ /* 0x000fe2000c101526 */
[C---:B------:R-:W-:Y:S02]  /*5df0*/  ISETP.GT.AND P3, PT, R3.reuse, 0x8, P0 ;  /* 0x000000080300780c */ /* 0x040fe40000764270 */
[----:B------:R-:W-:Y:S01]  /*5e00*/  ISETP.GT.AND P0, PT, R4, 0x61, PT ;  /* 0x000000610400780c */ /* 0x000fe20003f04270 */
[----:B------:R-:W-:Y:S01]  /*5e10*/  @P5 STG.E.U16 desc[UR38][R6.64+0xb2], R69 ;  /* 0x0000b24506005986 */ /* 0x000fe2000c101526 */
[----:B------:R-:W-:-:S02]  /*5e20*/  ISETP.GT.AND P4, PT, R3, RZ, P1 ;  /* 0x000000ff0300720c */ /* 0x000fc40000f84270 */
[C---:B------:R-:W-:Y:S02]  /*5e30*/  ISETP.GT.AND P5, PT, R3.reuse, RZ, P0 ;  /* 0x000000ff0300720c */ /* 0x040fe400007a4270 */
[----:B------:R-:W-:Y:S02]  /*5e40*/  F2FP.F16.F32.PACK_AB R70, RZ, R70 ;  /* 0x00000046ff46723e */ /* 0x000fe400000000ff */
[----:B------:R-:W-:Y:S02]  /*5e50*/  F2FP.F16.F32.PACK_AB R71, RZ, R71 ;  /* 0x00000047ff47723e */ /* 0x000fe400000000ff */
[----:B------:R-:W-:Y:S01]  /*5e60*/  F2FP.F16.F32.PACK_AB R72, RZ, R72 ;  /* 0x00000048ff48723e */ /* 0x000fe200000000ff */
[----:B------:R-:W-:Y:S01]  /*5e70*/  @P2 STG.E.U16 desc[UR38][R8.64+0xb0], R70 ;  /* 0x0000b04608002986 */ /* 0x000fe2000c101526 */
[----:B------:R-:W-:Y:S02]  /*5e80*/  F2FP.F16.F32.PACK_AB R73, RZ, R73 ;  /* 0x00000049ff49723e */ /* 0x000fe400000000ff */
[C---:B------:R-:W-:Y:S01]  /*5e90*/  ISETP.GT.AND P1, PT, R3.reuse, 0x8, P1 ;  /* 0x000000080300780c */ /* 0x040fe20000f24270 */
[----:B------:R-:W-:Y:S01]  /*5ea0*/  @P3 STG.E.U16 desc[UR38][R8.64+0xb2], R71 ;  /* 0x0000b24708003986 */ /* 0x000fe2000c101526 */
[----:B------:R-:W-:-:S02]  /*5eb0*/  ISETP.GT.AND P2, PT, R3, 0x8, P0 ;  /* 0x000000080300780c */ /* 0x000fc40000744270 */
[C---:B------:R-:W-:Y:S01]  /*5ec0*/  ISETP.GT.AND P0, PT, R4.reuse, 0x69, PT ;  /* 0x000000690400780c */ /* 0x040fe20003f04270 */
[----:B------:R-:W-:Y:S01]  /*5ed0*/  @P4 STG.E.U16 desc[UR38][R6.64+0xc0], R72 ;  /* 0x0000c04806004986 */ /* 0x000fe2000c101526 */
[----:B------:R-:W-:Y:S02]  /*5ee0*/  ISETP.GT.AND P4, PT, R4, 0x68, PT ;  /* 0x000000680400780c */ /* 0x000fe40003f84270 */
[----:B------:R-:W-:Y:S01]  /*5ef0*/  F2FP.F16.F32.PACK_AB R74, RZ, R74 ;  /* 0x0000004aff4a723e */ /* 0x000fe200000000ff */
[----:B------:R-:W-:Y:S01]  /*5f00*/  @P5 STG.E.U16 desc[UR38][R6.64+0xc2], R73 ;  /* 0x0000c24906005986 */ /* 0x000fe2000c101526 */
[C---:B------:R-:W-:Y:S02]  /*5f10*/  ISETP.GT.AND P5, PT, R3.reuse, RZ, P4 ;  /* 0x000000ff0300720c */ /* 0x040fe400027a4270 */
[----:B------:R-:W-:Y:S01]  /*5f20*/  ISETP.GT.AND P3, PT, R3, RZ, P0 ;  /* 0x000000ff0300720c */ /* 0x000fe20000764270 */
[----:B------:R-:W-:Y:S01]  /*5f30*/  @P1 STG.E.U16 desc[UR38][R8.64+0xc0], R74 ;  /* 0x0000c04a08001986 */ /* 0x000fe2000c101526 */
[----:B------:R-:W-:-:S02]  /*5f40*/  F2FP.F16.F32.PACK_AB R75, RZ, R75 ;  /* 0x0000004bff4b723e */ /* 0x000fc400000000ff */
[----:B------:R-:W-:Y:S02]  /*5f50*/  F2FP.F16.F32.PACK_AB R76, RZ, R76 ;  /* 0x0000004cff4c723e */ /* 0x000fe400000000ff */
[C---:B------:R-:W-:Y:S01]  /*5f60*/  ISETP.GT.AND P4, PT, R3.reuse, 0x8, P4 ;  /* 0x000000080300780c */ /* 0x040fe20002784270 */
[----:B------:R-:W-:Y:S01]  /*5f70*/  @P2 STG.E.U16 desc[UR38][R8.64+0xc2], R75 ;  /* 0x0000c24b08002986 */ /* 0x000fe2000c101526 */
[----:B------:R-:W-:Y:S02]  /*5f80*/  F2FP.F16.F32.PACK_AB R77, RZ, R77 ;  /* 0x0000004dff4d723e */ /* 0x000fe400000000ff */
[C---:B------:R-:W-:Y:S01]  /*5f90*/  ISETP.GT.AND P2, PT, R4.reuse, 0x71, PT ;  /* 0x000000710400780c */ /* 0x040fe20003f44270 */
[----:B------:R-:W-:Y:S01]  /*5fa0*/  @P5 STG.E.U16 desc[UR38][R6.64+0xd0], R76 ;  /* 0x0000d04c06005986 */ /* 0x000fe2000c101526 */
[----:B------:R-:W-:Y:S02]  /*5fb0*/  ISETP.GT.AND P5, PT, R3, 0x8, P0 ;  /* 0x000000080300780c */ /* 0x000fe400007a4270 */
[C---:B------:R-:W-:Y:S01]  /*5fc0*/  ISETP.GT.AND P1, PT, R4.reuse, 0x78, PT ;  /* 0x000000780400780c */ /* 0x040fe20003f24270 */
[----:B------:R-:W-:Y:S01]  /*5fd0*/  @P3 STG.E.U16 desc[UR38][R6.64+0xd2], R77 ;  /* 0x0000d24d06003986 */ /* 0x000fe2000c101526 */
[----:B------:R-:W-:-:S02]  /*5fe0*/  ISETP.GT.AND P3, PT, R4, 0x70, PT ;  /* 0x000000700400780c */ /* 0x000fc40003f64270 */
[----:B------:R-:W-:Y:S01]  /*5ff0*/  ISETP.GT.AND P0, PT, R4, 0x79, PT ;  /* 0x000000790400780c */ /* 0x000fe20003f04270 */
[----:B------:R-:W-:Y:S01]  /*6000*/  @P4 IMAD.MOV.U32 R4, RZ, RZ, R8 ;  /* 0x000000ffff044224 */ /* 0x000fe200078e0008 */
[----:B------:R-:W-:Y:S01]  /*6010*/  F2FP.F16.F32.PACK_AB R78, RZ, R78 ;  /* 0x0000004eff4e723e */ /* 0x000fe200000000ff */
[----:B------:R-:W-:Y:S01]  /*6020*/  @P4 IMAD.MOV.U32 R5, RZ, RZ, R9 ;  /* 0x000000ffff054224 */ /* 0x000fe200078e0009 */
[----:B------:R-:W-:Y:S02]  /*6030*/  F2FP.F16.F32.PACK_AB R79, RZ, R79 ;  /* 0x0000004fff4f723e */ /* 0x000fe400000000ff */
[----:B------:R-:W-:Y:S02]  /*6040*/  F2FP.F16.F32.PACK_AB R80, RZ, R80 ;  /* 0x00000050ff50723e */ /* 0x000fe400000000ff */
[----:B------:R0:W-:Y:S01]  /*6050*/  @P4 STG.E.U16 desc[UR38][R4.64+0xd0], R78 ;  /* 0x0000d04e04004986 */ /* 0x0001e2000c101526 */
[----:B------:R-:W-:Y:S02]  /*6060*/  ISETP.GT.AND P4, PT, R3, RZ, P2 ;  /* 0x000000ff0300720c */ /* 0x000fe40001784270 */
[----:B------:R-:W-:-:S02]  /*6070*/  F2FP.F16.F32.PACK_AB R81, RZ, R81 ;  /* 0x00000051ff51723e */ /* 0x000fc400000000ff */
[----:B------:R-:W-:Y:S02]  /*6080*/  ISETP.GT.AND P2, PT, R3, 0x8, P2 ;  /* 0x000000080300780c */ /* 0x000fe40001744270 */
[----:B------:R-:W-:Y:S02]  /*6090*/  F2FP.F16.F32.PACK_AB R82, RZ, R82 ;  /* 0x00000052ff52723e */ /* 0x000fe400000000ff */
[----:B------:R-:W-:Y:S02]  /*60a0*/  F2FP.F16.F32.PACK_AB R83, RZ, R83 ;  /* 0x00000053ff53723e */ /* 0x000fe400000000ff */
[----:B------:R-:W-:Y:S01]  /*60b0*/  F2FP.F16.F32.PACK_AB R84, RZ, R84 ;  /* 0x00000054ff54723e */ /* 0x000fe200000000ff */
[----:B0-----:R-:W-:Y:S01]  /*60c0*/  @P5 IMAD.MOV.U32 R4, RZ, RZ, R8 ;  /* 0x000000ffff045224 */ /* 0x001fe200078e0008 */
[----:B------:R-:W-:Y:S01]  /*60d0*/  F2FP.F16.F32.PACK_AB R85, RZ, R85 ;  /* 0x00000055ff55723e */ /* 0x000fe200000000ff */
[----:B------:R-:W-:Y:S01]  /*60e0*/  @P5 IMAD.MOV.U32 R5, RZ, RZ, R9 ;  /* 0x000000ffff055224 */ /* 0x000fe200078e0009 */
[----:B------:R-:W-:-:S02]  /*60f0*/  F2FP.F16.F32.PACK_AB R86, RZ, R86 ;  /* 0x00000056ff56723e */ /* 0x000fc400000000ff */
[----:B------:R-:W-:Y:S02]  /*6100*/  F2FP.F16.F32.PACK_AB R87, RZ, R87 ;  /* 0x00000057ff57723e */ /* 0x000fe400000000ff */
[----:B------:R0:W-:Y:S01]  /*6110*/  @P5 STG.E.U16 desc[UR38][R4.64+0xd2], R79 ;  /* 0x0000d24f04005986 */ /* 0x0001e2000c101526 */
[C---:B------:R-:W-:Y:S02]  /*6120*/  ISETP.GT.AND P5, PT, R3.reuse, RZ, P3 ;  /* 0x000000ff0300720c */ /* 0x040fe40001fa4270 */
[----:B------:R-:W-:-:S11]  /*6130*/  ISETP.GT.AND P3, PT, R3, 0x8, P3 ;  /* 0x000000080300780c */ /* 0x000fd60001f64270 */
[----:B0-----:R-:W-:Y:S02]  /*6140*/  @P5 IMAD.MOV.U32 R4, RZ, RZ, R6 ;  /* 0x000000ffff045224 */ /* 0x001fe400078e0006 */
[----:B------:R-:W-:-:S05]  /*6150*/  @P5 IMAD.MOV.U32 R5, RZ, RZ, R7 ;  /* 0x000000ffff055224 */ /* 0x000fca00078e0007 */
[----:B------:R0:W-:Y:S01]  /*6160*/  @P5 STG.E.U16 desc[UR38][R4.64+0xe0], R80 ;  /* 0x0000e05004005986 */ /* 0x0001e2000c101526 */
[C---:B------:R-:W-:Y:S02]  /*6170*/  ISETP.GT.AND P5, PT, R3.reuse, RZ, P0 ;  /* 0x000000ff0300720c */ /* 0x040fe400007a4270 */
[----:B------:R-:W-:Y:S01]  /*6180*/  ISETP.GT.AND P0, PT, R3, 0x8, P0 ;  /* 0x000000080300780c */ /* 0x000fe20000704270 */
[----:B0-----:R-:W-:Y:S02]  /*6190*/  @P4 IMAD.MOV.U32 R4, RZ, RZ, R6 ;  /* 0x000000ffff044224 */ /* 0x001fe400078e0006 */
[----:B------:R-:W-:-:S05]  /*61a0*/  @P4 IMAD.MOV.U32 R5, RZ, RZ, R7 ;  /* 0x000000ffff054224 */ /* 0x000fca00078e0007 */
[----:B------:R0:W-:Y:S01]  /*61b0*/  @P4 STG.E.U16 desc[UR38][R4.64+0xe2], R81 ;  /* 0x0000e25104004986 */ /* 0x0001e2000c101526 */
[C---:B------:R-:W-:Y:S02]  /*61c0*/  ISETP.GT.AND P4, PT, R3.reuse, RZ, P1 ;  /* 0x000000ff0300720c */ /* 0x040fe40000f84270 */
[----:B------:R-:W-:Y:S01]  /*61d0*/  ISETP.GT.AND P1, PT, R3, 0x8, P1 ;  /* 0x000000080300780c */ /* 0x000fe20000f24270 */
[----:B0-----:R-:W-:Y:S02]  /*61e0*/  @P3 IMAD.MOV.U32 R4, RZ, RZ, R8 ;  /* 0x000000ffff043224 */ /* 0x001fe400078e0008 */
[----:B------:R-:W-:-:S05]  /*61f0*/  @P3 IMAD.MOV.U32 R5, RZ, RZ, R9 ;  /* 0x000000ffff053224 */ /* 0x000fca00078e0009 */
[----:B------:R0:W-:Y:S02]  /*6200*/  @P3 STG.E.U16 desc[UR38][R4.64+0xe0], R82 ;  /* 0x0000e05204003986 */ /* 0x0001e4000c101526 */
[----:B0-----:R-:W-:Y:S02]  /*6210*/  @P2 IMAD.MOV.U32 R4, RZ, RZ, R8 ;  /* 0x000000ffff042224 */ /* 0x001fe400078e0008 */
[----:B------:R-:W-:-:S05]  /*6220*/  @P2 IMAD.MOV.U32 R5, RZ, RZ, R9 ;  /* 0x000000ffff052224 */ /* 0x000fca00078e0009 */
[----:B------:R0:W-:Y:S02]  /*6230*/  @P2 STG.E.U16 desc[UR38][R4.64+0xe2], R83 ;  /* 0x0000e25304002986 */ /* 0x0001e4000c101526 */
[----:B0-----:R-:W-:Y:S02]  /*6240*/  @P4 IMAD.MOV.U32 R4, RZ, RZ, R6 ;  /* 0x000000ffff044224 */ /* 0x001fe400078e0006 */
[----:B------:R-:W-:-:S05]  /*6250*/  @P4 IMAD.MOV.U32 R5, RZ, RZ, R7 ;  /* 0x000000ffff054224 */ /* 0x000fca00078e0007 */
[----:B------:R0:W-:Y:S04]  /*6260*/  @P4 STG.E.U16 desc[UR38][R4.64+0xf0], R84 ;  /* 0x0000f05404004986 */ /* 0x0001e8000c101526 */
[----:B------:R1:W-:Y:S01]  /*6270*/  @P5 STG.E.U16 desc[UR38][R6.64+0xf2], R85 ;  /* 0x0000f25506005986 */ /* 0x0003e2000c101526 */
[----:B0-----:R-:W-:Y:S02]  /*6280*/  @P1 IMAD.MOV.U32 R4, RZ, RZ, R8 ;  /* 0x000000ffff041224 */ /* 0x001fe400078e0008 */
[----:B------:R-:W-:-:S05]  /*6290*/  @P1 IMAD.MOV.U32 R5, RZ, RZ, R9 ;  /* 0x000000ffff051224 */ /* 0x000fca00078e0009 */
[----:B------:R1:W-:Y:S04]  /*62a0*/  @P1 STG.E.U16 desc[UR38][R4.64+0xf0], R86 ;  /* 0x0000f05604001986 */ /* 0x0003e8000c101526 */
[----:B------:R1:W-:Y:S02]  /*62b0*/  @P0 STG.E.U16 desc[UR38][R8.64+0xf2], R87 ;  /* 0x0000f25708000986 */ /* 0x0003e4000c101526 */
.L_x_160:
[----:B------:R-:W-:Y:S05]  /*62c0*/  BSYNC B0 ;  /* 0x0000000000007941 */ /* 0x000fea0003800000 */
.L_x_34:
[----:B------:R-:W-:Y:S01]  /*62d0*/  IADD3 R16, P0, R16, UR36, RZ ;  /* 0x0000002410107c10 */ /* 0x000fe2000ff1e0ff */
[----:B------:R-:W-:Y:S01]  /*62e0*/  ULDC.64 UR4, c[0x0][0x650] ;  /* 0x0001940000047ab9 */ /* 0x000fe20000000a00 */
[----:B------:R-:W-:Y:S01]  /*62f0*/  PRMT R3, RZ, 0x7610, R3 ;  /* 0x00007610ff037816 */ /* 0x000fe20000000003 */
[----:B------:R-:W-:Y:S01]  /*6300*/  IMAD.MOV.U32 R100, RZ, RZ, -0x1 ;  /* 0xffffffffff647424 */ /* 0x000fe200078e00ff */
[----:B------:R-:W-:Y:S01]  /*6310*/  IADD3.X R17, R17, UR42, RZ, P0, !PT ;  /* 0x0000002a11117c10 */ /* 0x000fe200087fe4ff */
[----:B------:R-:W-:Y:S01]  /*6320*/  IMAD.MOV.U32 R101, RZ, RZ, -0x1 ;  /* 0xffffffffff657424 */ /* 0x000fe200078e00ff */
[----:B------:R-:W-:-:S04]  /*6330*/  ISETP.GE.U32.AND P0, PT, R16, UR4, PT ;  /* 0x0000000410007c0c */ /* 0x000fc8000bf06070 */
[----:B------:R-:W-:-:S13]  /*6340*/  ISETP.GE.U32.AND.EX P0, PT, R17, UR5, PT, P0 ;  /* 0x0000000511007c0c */ /* 0x000fda000bf06100 */
[----:B------:R-:W-:Y:S05]  /*6350*/  @P0 BRA `(.L_x_161) ;  /* 0x00000004004c0947 */ /* 0x000fea0003800000 */
[----:B------:R-:W0:Y:S01]  /*6360*/  LDC.64 R10, c[0x0][0x628] ;  /* 0x00018a00ff0a7b82 */ /* 0x000e220000000a00 */
[----:B---3--:R-:W3:Y:S01]  /*6370*/  S2R R12, SR_CTAID.X ;  /* 0x00000000000c7919 */ /* 0x008ee20000002500 */
[----:B-12-4-:R-:W-:Y:S02]  /*6380*/  IMAD.MOV.U32 R8, RZ, RZ, R16 ;  /* 0x000000ffff087224 */ /* 0x016fe400078e0010 */
[----:B------:R-:W-:Y:S01]  /*6390*/  IMAD.MOV.U32 R9, RZ, RZ, R17 ;  /* 0x000000ffff097224 */ /* 0x000fe200078e0011 */
[----:B------:R-:W1:Y:S03]  /*63a0*/  S2R R20, SR_CTAID.Y ;  /* 0x0000000000147919 */ /* 0x000e660000002600 */
[----:B------:R-:W2:Y:S08]  /*63b0*/  LDC R0, c[0x0][0x630] ;  /* 0x00018c00ff007b82 */ /* 0x000eb00000000800 */
[----:B------:R-:W4:Y:S01]  /*63c0*/  LDC.64 R14, c[0x0][0x620] ;  /* 0x00018800ff0e7b82 */ /* 0x000f220000000a00 */
[----:B0-----:R-:W-:-:S04]  /*63d0*/  ISETP.NE.U32.AND P0, PT, R10, RZ, PT ;  /* 0x000000ff0a00720c */ /* 0x001fc80003f05070 */
[----:B------:R-:W-:-:S13]  /*63e0*/  ISETP.NE.AND.EX P0, PT, R11, RZ, PT, P0 ;  /* 0x000000ff0b00720c */ /* 0x000fda0003f05300 */
[----:B-1234-:R-:W-:Y:S05]  /*63f0*/  @!P0 BRA `(.L_x_162) ;  /* 0x0000000000288947 */ /* 0x01efea0003800000 */
        /* <DEDUP_REMOVED lines=10> */
.L_x_162:
[-CC-:B------:R-:W-:Y:S01]  /*64a0*/  SHF.R.U64 R101, R8, R0.reuse, R9.reuse ;  /* 0x0000000008657219 */ /* 0x180fe20000001209 */
[----:B------:R-:W0:Y:S01]  /*64b0*/  LDC.64 R26, c[0x0][0x640] ;  /* 0x00019000ff1a7b82 */ /* 0x000e220000000a00 */
[----:B------:R-:W-:Y:S01]  /*64c0*/  SHF.R.U32.HI R0, RZ, R0, R9 ;  /* 0x00000000ff007219 */ /* 0x000fe20000011609 */
[----:B------:R-:W-:Y:S01]  /*64d0*/  ULDC UR4, c[0x0][0x150] ;  /* 0x0000540000047ab9 */ /* 0x000fe20000000800 */
[----:B------:R-:W-:Y:S02]  /*64e0*/  IADD3 R3, P0, RZ, -R101, RZ ;  /* 0x80000065ff037210 */ /* 0x000fe40007f1e0ff */
[----:B------:R-:W-:-:S03]  /*64f0*/  I2FP.F32.U32 R7, R12 ;  /* 0x0000000c00077245 */ /* 0x000fc60000201000 */
[----:B------:R-:W1:Y:S01]  /*6500*/  LDC R6, c[0x0][0x618] ;  /* 0x00018600ff067b82 */ /* 0x000e620000000800 */
[----:B------:R-:W-:Y:S02]  /*6510*/  IMAD.X R5, RZ, RZ, ~R0, P0 ;  /* 0x000000ffff057224 */ /* 0x000fe400000e0e00 */
[----:B------:R-:W-:Y:S01]  /*6520*/  FMUL R7, R7, UR4 ;  /* 0x0000000407077c20 */ /* 0x000fe20008400000 */
[----:B------:R-:W-:Y:S01]  /*6530*/  ULDC UR4, c[0x0][0x154] ;  /* 0x0000550000047ab9 */ /* 0x000fe20000000800 */
[-C--:B------:R-:W-:Y:S02]  /*6540*/  IMAD R0, R5, R14.reuse, RZ ;  /* 0x0000000e05007224 */ /* 0x080fe400078e02ff */
[C---:B------:R-:W-:Y:S01]  /*6550*/  IMAD.WIDE.U32 R4, R3.reuse, R14, R16 ;  /* 0x0000000e03047225 */ /* 0x040fe200078e0010 */
[----:B------:R-:W2:Y:S01]  /*6560*/  LDC R8, c[0x0][0x608] ;  /* 0x00018200ff087b82 */ /* 0x000ea20000000800 */
[----:B------:R-:W3:Y:S02]  /*6570*/  F2I.U32.TRUNC.NTZ R7, R7 ;  /* 0x0000000700077305 */ /* 0x000ee4000020f000 */
[----:B------:R-:W-:Y:S01]  /*6580*/  IMAD R3, R3, R15, R0 ;  /* 0x0000000f03037224 */ /* 0x000fe200078e0200 */
[----:B------:R-:W-:-:S03]  /*6590*/  I2FP.F32.U32 R0, R20 ;  /* 0x0000001400007245 */ /* 0x000fc60000201000 */
[----:B------:R-:W-:Y:S01]  /*65a0*/  IMAD.IADD R3, R5, 0x1, R3 ;  /* 0x0000000105037824 */ /* 0x000fe200078e0203 */
[----:B------:R-:W4:Y:S01]  /*65b0*/  LDC R11, c[0x0][0x658] ;  /* 0x00019600ff0b7b82 */ /* 0x000f220000000800 */
[----:B0-----:R-:W-:-:S04]  /*65c0*/  ISETP.NE.U32.AND P0, PT, R26, RZ, PT ;  /* 0x000000ff1a00720c */ /* 0x001fc80003f05070 */
[----:B------:R-:W-:-:S03]  /*65d0*/  ISETP.NE.AND.EX P0, PT, R27, RZ, PT, P0 ;  /* 0x000000ff1b00720c */ /* 0x000fc60003f05300 */
[----:B------:R-:W0:Y:S01]  /*65e0*/  LDC R9, c[0x0][0x144] ;  /* 0x00005100ff097b82 */ /* 0x000e220000000800 */
[-C--:B-1----:R-:W-:Y:S01]  /*65f0*/  SHF.R.U64 R10, R4, R6.reuse, R3 ;  /* 0x00000006040a7219 */ /* 0x082fe20000001203 */
[----:B---3--:R-:W-:Y:S01]  /*6600*/  IMAD.MOV R7, RZ, RZ, -R7 ;  /* 0x000000ffff077224 */ /* 0x008fe200078e0a07 */
[----:B------:R-:W-:Y:S01]  /*6610*/  SHF.R.U32.HI R3, RZ, R6, R3 ;  /* 0x00000006ff037219 */ /* 0x000fe20000011603 */
[----:B------:R-:W-:-:S04]  /*6620*/  FMUL R6, R0, UR4 ;  /* 0x0000000400067c20 */ /* 0x000fc80008400000 */
[----:B------:R-:W1:Y:S01]  /*6630*/  LDC R21, c[0x0][0x148] ;  /* 0x00005200ff157b82 */ /* 0x000e620000000800 */
[----:B------:R3:W0:Y:S01]  /*6640*/  F2I.U32.TRUNC.NTZ R14, R6 ;  /* 0x00000006000e7305 */ /* 0x000622000020f000 */
[-CC-:B--2---:R-:W-:Y:S02]  /*6650*/  SHF.R.U64 R13, R10, R8.reuse, R3.reuse ;  /* 0x000000080a0d7219 */ /* 0x184fe40000001203 */
[----:B------:R-:W-:-:S04]  /*6660*/  SHF.R.U32.HI R0, RZ, R8, R3 ;  /* 0x00000008ff007219 */ /* 0x000fc80000011603 */
[----:B-----5:R-:W2:Y:S01]  /*6670*/  LDC R24, c[0x0][0x648] ;  /* 0x00019200ff187b82 */ /* 0x020ea20000000800 */
[-CC-:B----4-:R-:W-:Y:S02]  /*6680*/  SHF.R.U64 R15, R13, R11.reuse, R0.reuse ;  /* 0x0000000b0d0f7219 */ /* 0x190fe40000001200 */
[----:B------:R-:W-:-:S03]  /*6690*/  SHF.R.U32.HI R5, RZ, R11, R0 ;  /* 0x0000000bff057219 */ /* 0x000fc60000011600 */
[----:B------:R-:W-:Y:S02]  /*66a0*/  IMAD.MOV.U32 R4, RZ, RZ, R15 ;  /* 0x000000ffff047224 */ /* 0x000fe400078e000f */
[----:B------:R-:W4:Y:S01]  /*66b0*/  LDC R28, c[0x0][0x638] ;  /* 0x00018e00ff1c7b82 */ /* 0x000f220000000800 */
[----:B0-----:R-:W-:-:S07]  /*66c0*/  IMAD R25, R9, R7, R12 ;  /* 0x0000000709197224 */ /* 0x001fce00078e020c */
[----:B------:R-:W0:Y:S08]  /*66d0*/  LDC R29, c[0x0][0x610] ;  /* 0x00018400ff1d7b82 */ /* 0x000e300000000800 */
[----:B------:R-:W0:Y:S01]  /*66e0*/  LDC R30, c[0x0][0x600] ;  /* 0x00018000ff1e7b82 */ /* 0x000e220000000800 */
[----:B-123--:R-:W-:Y:S05]  /*66f0*/  @!P0 BRA `(.L_x_163) ;  /* 0x0000000000288947 */ /* 0x00efea0003800000 */
[----:B------:R-:W1:Y:S02]  /*6700*/  LDC R0, c[0x0][0x64c] ;  /* 0x00019300ff007b82 */ /* 0x000e640000000800 */
[----:B-1----:R-:W-:-:S05]  /*6710*/  IADD3 R3, P0, R15, R0, RZ ;  /* 0x000000000f037210 */ /* 0x002fca0007f1e0ff */
        /* <DEDUP_REMOVED lines=8> */
.L_x_163:
[----:B------:R-:W-:Y:S01]  /*67a0*/  ISETP.NE.AND P0, PT, R2, 0x1, PT ;  /* 0x000000010200780c */ /* 0x000fe20003f05270 */
[----:B------:R-:W-:Y:S01]  /*67b0*/  IMAD.MOV R14, RZ, RZ, -R14 ;  /* 0x000000ffff0e7224 */ /* 0x000fe200078e0a0e */
[----:B------:R-:W-:Y:S02]  /*67c0*/  SHF.R.U64 R3, R4, R24, R5 ;  /* 0x0000001804037219 */ /* 0x000fe40000001205 */
[----:B------:R-:W-:Y:S02]  /*67d0*/  LOP3.LUT R0, R13, R98, RZ, 0xc0, !PT ;  /* 0x000000620d007212 */ /* 0x000fe400078ec0ff */
[----:B------:R-:W-:Y:S01]  /*67e0*/  LOP3.LUT R10, R10, R97, RZ, 0xc0, !PT ;  /* 0x000000610a0a7212 */ /* 0x000fe200078ec0ff */
[----:B------:R-:W-:Y:S02]  /*67f0*/  IMAD.MOV R4, RZ, RZ, -R3 ;  /* 0x000000ffff047224 */ /* 0x000fe400078e0a03 */
[----:B------:R-:W-:Y:S02]  /*6800*/  IMAD R0, R93, R3, R0 ;  /* 0x000000035d007224 */ /* 0x000fe400078e0200 */
[----:B----4-:R-:W-:-:S02]  /*6810*/  IMAD R3, R4, R28, R15 ;  /* 0x0000001c04037224 */ /* 0x010fc400078e020f */
[----:B------:R-:W-:Y:S02]  /*6820*/  @P0 IMAD R25, R21, R14, R20 ;  /* 0x0000000e15190224 */ /* 0x000fe400078e0214 */
[----:B0-----:R-:W-:Y:S02]  /*6830*/  IMAD R5, R3, R30, R10 ;  /* 0x0000001e03057224 */ /* 0x001fe400078e020a */
[----:B------:R-:W-:Y:S02]  /*6840*/  IMAD R0, R0, R29, R25 ;  /* 0x0000001d00007224 */ /* 0x000fe400078e0219 */
[----:B------:R-:W-:-:S03]  /*6850*/  IMAD.MOV.U32 R4, RZ, RZ, 0x1 ;  /* 0x00000001ff047424 */ /* 0x000fc600078e00ff */
[----:B------:R-:W-:Y:S02]  /*6860*/  SEL R100, R5, R0, !P0 ;  /* 0x0000000005647207 */ /* 0x000fe40004000000 */
[----:B------:R-:W-:Y:S02]  /*6870*/  PRMT R3, R4, 0x7610, R3 ;  /* 0x0000761004037816 */ /* 0x000fe40000000003 */
[----:B------:R-:W-:-:S07]  /*6880*/  SEL R0, R0, R5, !P0 ;  /* 0x0000000500007207 */ /* 0x000fce0004000000 */
.L_x_161:
[----:B------:R-:W-:Y:S01]  /*6890*/  UIMAD.WIDE.U32 UR4, UR41, 0x24924925, URZ ;  /* 0x24924925290478a5 */ /* 0x000fe2000f8e003f */
[----:B------:R-:W-:Y:S01]  /*68a0*/  LOP3.LUT P0, RZ, R3, 0xff, RZ, 0xc0, !PT ;  /* 0x000000ff03ff7812 */ /* 0x000fe2000780c0ff */
[----:B------:R-:W-:Y:S02]  /*68b0*/  IMAD.MOV.U32 R103, RZ, RZ, R0 ;  /* 0x000000ffff677224 */ /* 0x000fe400078e0000 */
[----:B------:R-:W-:-:S04]  /*68c0*/  UIADD3 UR4, UR41, -UR5, URZ ;  /* 0x8000000529047290 */ /* 0x000fc8000fffe03f */
[----:B------:R-:W-:-:S04]  /*68d0*/  ULEA.HI UR4, UR4, UR5, URZ, 0x1f ;  /* 0x0000000504047291 */ /* 0x000fc8000f8ff83f */
[----:B------:R-:W-:-:S04]  /*68e0*/  USHF.R.U32.HI UR4, URZ, 0x2, UR4 ;  /* 0x000000023f047899 */ /* 0x000fc80008011604 */
[----:B------:R-:W-:Y:S01]  /*68f0*/  UIMAD UR41, UR4, -0x7, UR41 ;  /* 0xfffffff9042978a4 */ /* 0x000fe2000f8e0229 */
[----:B------:R-:W-:Y:S11]  /*6900*/  @P0 BRA `(.L_x_164) ;  /* 0xffffffa800f40947 */ /* 0x000ff6000383ffff */
[----:B------:R-:W-:Y:S05]  /*6910*/  EXIT ;  /* 0x000000000000794d */ /* 0x000fea0003800000 */
.L_x_7:
        /* <DEDUP_REMOVED lines=26> */
.L_x_166:
[----:B------:R-:W0:Y:S01]  /*6ac0*/  LDC.64 R28, c[0x0][0x640] ;  /* 0x00019000ff1c7b82 */ /* 0x000e220000000a00 */
[-CC-:B------:R-:W-:Y:S01]  /*6ad0*/  SHF.R.U64 R21, R14, R8.reuse, R15.reuse ;  /* 0x000000080e157219 */ /* 0x180fe2000000120f */
[----:B------:R-:W-:Y:S01]  /*6ae0*/  IMAD.MOV.U32 R31, RZ, RZ, 0x1 ;  /* 0x00000001ff1f7424 */ /* 0x000fe200078e00ff */
[----:B------:R-:W-:Y:S02]  /*6af0*/  SHF.R.U32.HI R7, RZ, R8, R15 ;  /* 0x00000008ff077219 */ /* 0x000fe4000001160f */
[----:B------:R-:W-:-:S03]  /*6b00*/  IADD3 R13, P0, RZ, -R21, RZ ;  /* 0x80000015ff0d7210 */ /* 0x000fc60007f1e0ff */
[----:B------:R-:W1:Y:S02]  /*6b10*/  LDC R12, c[0x0][0x618] ;  /* 0x00018600ff0c7b82 */ /* 0x000e640000000800 */
[----:B------:R-:W-:Y:S02]  /*6b20*/  IMAD.X R7, RZ, RZ, ~R7, P0 ;  /* 0x000000ffff077224 */ /* 0x000fe400000e0e07 */
[----:B------:R-:W-:-:S04]  /*6b30*/  IMAD.WIDE.U32 R10, R13, R24, R16 ;  /* 0x000000180d0a7225 */ /* 0x000fc800078e0010 */
[----:B------:R-:W2:Y:S01]  /*6b40*/  LDC R14, c[0x0][0x608] ;  /* 0x00018200ff0e7b82 */ /* 0x000ea20000000800 */
[----:B------:R-:W-:-:S04]  /*6b50*/  IMAD R8, R7, R24, RZ ;  /* 0x0000001807087224 */ /* 0x000fc800078e02ff */
[----:B------:R-:W-:-:S03]  /*6b60*/  IMAD R7, R13, R25, R8 ;  /* 0x000000190d077224 */ /* 0x000fc600078e0208 */
[----:B------:R-:W3:Y:S01]  /*6b70*/  LDC R26, c[0x0][0x658] ;  /* 0x00019600ff1a7b82 */ /* 0x000ee20000000800 */
[----:B------:R-:W-:Y:S01]  /*6b80*/  IMAD.IADD R7, R11, 0x1, R7 ;  /* 0x000000010b077824 */ /* 0x000fe200078e0207 */
[----:B0-----:R-:W-:Y:S01]  /*6b90*/  ISETP.NE.U32.AND P0, PT, R28, RZ, PT ;  /* 0x000000ff1c00720c */ /* 0x001fe20003f05070 */
[----:B------:R-:W-:-:S03]  /*6ba0*/  IMAD.MOV.U32 R11, RZ, RZ, -0x1 ;  /* 0xffffffffff0b7424 */ /* 0x000fc600078e00ff */
        /* <DEDUP_REMOVED lines=8> */
[-C--:B---3--:R-:W-:Y:S02]  /*6c30*/  SHF.L.U32 R10, R11, R26.reuse, RZ ;  /* 0x0000001a0b0a7219 */ /* 0x088fe400000006ff */
[--C-:B------:R-:W-:Y:S02]  /*6c40*/  SHF.R.U64 R24, R22, R26, R7.reuse ;  /* 0x0000001a16187219 */ /* 0x100fe40000001207 */
[----:B------:R-:W-:Y:S02]  /*6c50*/  LOP3.LUT R33, RZ, R10, RZ, 0x33, !PT ;  /* 0x0000000aff217212 */ /* 0x000fe400078e33ff */
[----:B------:R-:W-:Y:S01]  /*6c60*/  SHF.R.U32.HI R11, RZ, R26, R7 ;  /* 0x0000001aff0b7219 */ /* 0x000fe20000011607 */
[----:B------:R-:W3:Y:S01]  /*6c70*/  LDC R30, c[0x0][0x610] ;  /* 0x00018400ff1e7b82 */ /* 0x000ee20000000800 */
[----:B------:R-:W-:Y:S01]  /*6c80*/  IMAD.MOV.U32 R10, RZ, RZ, R24 ;  /* 0x000000ffff0a7224 */ /* 0x000fe200078e0018 */
[----:B------:R-:W-:Y:S06]  /*6c90*/  @!P0 BRA `(.L_x_167) ;  /* 0x0000000000288947 */ /* 0x000fec0003800000 */
        /* <DEDUP_REMOVED lines=10> */
.L_x_167:
[----:B------:R-:W-:Y:S02]  /*6d40*/  ISETP.NE.AND P0, PT, R2, 0x1, PT ;  /* 0x000000010200780c */ /* 0x000fe40003f05270 */
[----:B-1----:R-:W-:Y:S01]  /*6d50*/  SHF.R.U64 R8, R10, R8, R11 ;  /* 0x000000080a087219 */ /* 0x002fe2000000120b */
[----:B0-----:R-:W-:Y:S01]  /*6d60*/  VIADD R11, R25, 0xffffffff ;  /* 0xffffffff190b7836 */ /* 0x001fe20000000000 */
[----:B------:R-:W-:Y:S02]  /*6d70*/  SHF.L.U32 R31, R31, R26, RZ ;  /* 0x0000001a1f1f7219 */ /* 0x000fe400000006ff */
[----:B------:R-:W-:Y:S01]  /*6d80*/  LOP3.LUT R5, R22, R33, RZ, 0xc0, !PT ;  /* 0x0000002116057212 */ /* 0x000fe200078ec0ff */
[----:B------:R-:W-:-:S04]  /*6d90*/  IMAD.MOV R7, RZ, RZ, -R8 ;  /* 0x000000ffff077224 */ /* 0x000fc800078e0a08 */
[----:B------:R-:W-:Y:S02]  /*6da0*/  IMAD R5, R31, R8, R5 ;  /* 0x000000081f057224 */ /* 0x000fe400078e0205 */
[----:B------:R-:W-:Y:S01]  /*6db0*/  @P0 IMAD R6, R9, R23, R4 ;  /* 0x0000001709060224 */ /* 0x000fe200078e0204 */
[----:B------:R-:W-:Y:S01]  /*6dc0*/  LOP3.LUT R9, R20, R11, RZ, 0xc0, !PT ;  /* 0x0000000b14097212 */ /* 0x000fe200078ec0ff */
[----:B--2---:R-:W-:Y:S02]  /*6dd0*/  IMAD R4, R7, R27, R24 ;  /* 0x0000001b07047224 */ /* 0x004fe400078e0218 */
[----:B---3--:R-:W-:Y:S02]  /*6de0*/  IMAD R6, R5, R30, R6 ;  /* 0x0000001e05067224 */ /* 0x008fe400078e0206 */
[----:B------:R-:W-:Y:S02]  /*6df0*/  IMAD R5, R4, R25, R9 ;  /* 0x0000001904057224 */ /* 0x000fe400078e0209 */
[----:B------:R-:W-:-:S02]  /*6e00*/  IMAD.MOV.U32 R8, RZ, RZ, 0x1 ;  /* 0x00000001ff087424 */ /* 0x000fc400078e00ff */
[----:B------:R-:W-:Y:S01]  /*6e10*/  IMAD.MOV.U32 R7, RZ, RZ, R21 ;  /* 0x000000ffff077224 */ /* 0x000fe200078e0015 */
[----:B------:R-:W-:Y:S02]  /*6e20*/  SEL R19, R5, R6, !P0 ;  /* 0x0000000605137207 */ /* 0x000fe40004000000 */
[----:B------:R-:W-:-:S07]  /*6e30*/  SEL R12, R6, R5, !P0 ;  /* 0x00000005060c7207 */ /* 0x000fce0004000000 */
.L_x_165:
[----:B------:R-:W-:-:S08]  /*6e40*/  NOP ;  /* 0x0000000000007918 */ /* 0x000fd00000000000 */
[----:B------:R-:W0:-:S00]  /*6e50*/  USETMAXREG.DEALLOC.CTAPOOL 0x28 ;  /* 0x00000028000079c8 */ /* 0x000e0000080e0500 */
[----:B0-----:R-:W-:-:S13]  /*6e60*/  ISETP.NE.AND P0, PT, R3, RZ, PT ;  /* 0x000000ff0300720c */ /* 0x001fda0003f05270 */
[----:B------:R-:W-:Y:S05]  /*6e70*/  @P0 EXIT ;  /* 0x000000000000094d */ /* 0x000fea0003800000 */
[----:B------:R-:W-:Y:S01]  /*6e80*/  LOP3.LUT P0, RZ, R8, 0xff, RZ, 0xc0, !PT ;  /* 0x000000ff08ff7812 */ /* 0x000fe2000780c0ff */
[----:B------:R-:W-:Y:S02]  /*6e90*/  IMAD.MOV.U32 R3, RZ, RZ, 0x1 ;  /* 0x00000001ff037424 */ /* 0x000fe400078e00ff */
[----:B------:R-:W-:-:S10]  /*6ea0*/  IMAD.MOV.U32 R13, RZ, RZ, RZ ;  /* 0x000000ffff0d7224 */ /* 0x000fd400078e00ff */
[----:B------:R-:W-:Y:S05]  /*6eb0*/  @!P0 BRA `(.L_x_168) ;  /* 0x0000000c00908947 */ /* 0x000fea0003800000 */
[----:B------:R-:W0:Y:S01]  /*6ec0*/  LDC R3, c[0x0][0x28c] ;  /* 0x0000a300ff037b82 */ /* 0x000e220000000800 */
[----:B------:R-:W-:Y:S01]  /*6ed0*/  UMOV UR7, 0x1 ;  /* 0x0000000100077882 */ /* 0x000fe20000000000 */
[----:B------:R-:W-:Y:S01]  /*6ee0*/  ULDC UR14, c[0x0][0x658] ;  /* 0x00019600000e7ab9 */ /* 0x000fe20000000800 */
[----:B------:R-:W-:Y:S01]  /*6ef0*/  UMOV UR6, 0xffffffff ;  /* 0xffffffff00067882 */ /* 0x000fe20000000000 */
[----:B------:R-:W-:Y:S01]  /*6f00*/  BSSY B0, `(.L_x_168) ;  /* 0x00000df000007945 */ /* 0x000fe20003800000 */
[----:B------:R-:W-:Y:S01]  /*6f10*/  USHF.L.U32 UR6, UR6, UR14, URZ ;  /* 0x0000000e06067299 */ /* 0x000fe2000800063f */
[----:B------:R-:W-:Y:S01]  /*6f20*/  IMAD.MOV.U32 R11, RZ, RZ, 0x1 ;  /* 0x00000001ff0b7424 */ /* 0x000fe200078e00ff */
[----:B------:R-:W-:Y:S01]  /*6f30*/  LOP3.LUT R10, R18, 0x2, RZ, 0xfc, !PT ;  /* 0x00000002120a7812 */ /* 0x000fe200078efcff */
[----:B------:R-:W1:Y:S01]  /*6f40*/  S2UR UR5, SR_CgaCtaId ;  /* 0x00000000000579c3 */ /* 0x000e620000008800 */
[----:B------:R-:W-:Y:S01]  /*6f50*/  IMAD.MOV.U32 R13, RZ, RZ, RZ ;  /* 0x000000ffff0d7224 */ /* 0x000fe200078e00ff */
[----:B------:R-:W-:Y:S01]  /*6f60*/  ULDC UR13, c[0x0][0x600] ;  /* 0x00018000000d7ab9 */ /* 0x000fe20000000800 */
[----:B------:R-:W-:Y:S01]  /*6f70*/  UMOV UR23, 0x5 ;  /* 0x0000000500177882 */ /* 0x000fe20000000000 */
[----:B------:R-:W-:-:S02]  /*6f80*/  UIADD3 UR13, UR13, -0x1, URZ ;  /* 0xffffffff0d0d7890 */ /* 0x000fc4000fffe03f */
[----:B------:R-:W-:Y:S02]  /*6f90*/  USHF.L.U32 UR14, UR7, UR14, URZ ;  /* 0x0000000e070e7299 */ /* 0x000fe4000800063f */
[----:B------:R-:W-:Y:S01]  /*6fa0*/  ULOP3.LUT UR21, URZ, UR6, URZ, 0x33, !UPT ;  /* 0x000000063f157292 */ /* 0x000fe2000f8e333f */
[----:B------:R-:W-:Y:S01]  /*6fb0*/  ULDC.64 UR30, c[0x0][0x198] ;  /* 0x00006600001e7ab9 */ /* 0x000fe20000000a00 */
[----:B0-----:R-:W-:-:S05]  /*6fc0*/  VIADD R3, R3, 0x3f ;  /* 0x0000003f03037836 */ /* 0x001fca0000000000 */
[----:B------:R-:W-:Y:S01]  /*6fd0*/  SHF.R.S32.HI R4, RZ, 0x1f, R3 ;  /* 0x0000001fff047819 */ /* 0x000fe20000011403 */
[----:B-1----:R-:W-:-:S03]  /*6fe0*/  ULOP3.LUT UR4, UR5, 0x1, URZ, 0xc0, !UPT ;  /* 0x0000000105047892 */ /* 0x002fc6000f8ec03f */
[----:B------:R-:W-:Y:S01]  /*6ff0*/  LEA.HI R4, R4, R3, RZ, 0x6 ;  /* 0x0000000304047211 */ /* 0x000fe200078f30ff */
[----:B------:R-:W-:Y:S01]  /*7000*/  USHF.R.U32.HI UR34, URZ, 0x1, UR5 ;  /* 0x000000013f227899 */ /* 0x000fe20008011605 */
[----:B------:R-:W-:Y:S01]  /*7010*/  IMAD.MOV.U32 R3, RZ, RZ, 0x1 ;  /* 0x00000001ff037424 */ /* 0x000fe200078e00ff */
[----:B------:R-:W-:Y:S01]  /*7020*/  USHF.L.U32 UR15, UR5, 0x6, URZ ;  /* 0x00000006050f7899 */ /* 0x000fe2000800063f */
[----:B------:R-:W-:Y:S01]  /*7030*/  SHF.R.S32.HI R8, RZ, 0x6, R4 ;  /* 0x00000006ff087819 */ /* 0x000fe20000011404 */
[----:B------:R-:W-:Y:S02]  /*7040*/  USHF.L.U32 UR35, UR5, 0xc, URZ ;  /* 0x0000000c05237899 */ /* 0x000fe4000800063f */
[----:B------:R-:W-:Y:S02]  /*7050*/  ULOP3.LUT UR5, UR5, 0xfffffffe, URZ, 0xc0, !UPT ;  /* 0xfffffffe05057892 */ /* 0x000fe4000f8ec03f */
[----:B------:R-:W-:Y:S01]  /*7060*/  UISETP.GT.U32.AND UP0, UPT, UR4, 0xffff, UPT ;  /* 0x0000ffff0400788c */ /* 0x000fe2000bf04070 */
[----:B------:R-:W-:Y:S01]  /*7070*/  VIADD R9, R8, 0x1 ;  /* 0x0000000108097836 */ /* 0x000fe20000000000 */
[----:B------:R-:W-:-:S02]  /*7080*/  USHF.L.U32 UR22, UR7, UR5, URZ ;  /* 0x0000000507167299 */ /* 0x000fc4000800063f */
[----:B------:R-:W-:Y:S02]  /*7090*/  ULOP3.LUT UR5, UR5, 0x1, URZ, 0xfc, !UPT ;  /* 0x0000000105057892 */ /* 0x000fe4000f8efc3f */
[----:B------:R-:W-:Y:S02]  /*70a0*/  USEL UR4, UR4, 0xffff, !UP0 ;  /* 0x0000ffff04047887 */ /* 0x000fe4000c000000 */
[----:B------:R-:W-:Y:S02]  /*70b0*/  USHF.L.U32 UR5, UR7, UR5, URZ ;  /* 0x0000000507057299 */ /* 0x000fe4000800063f */
[----:B------:R-:W-:Y:S02]  /*70c0*/  ULOP3.LUT UR4, UR4, 0xffff, URZ, 0xc0, !UPT ;  /* 0x0000ffff04047892 */ /* 0x000fe4000f8ec03f */
[----:B------:R-:W-:Y:S02]  /*70d0*/  USHF.L.U32 UR38, UR34, 0x5, URZ ;  /* 0x0000000522267899 */ /* 0x000fe4000800063f */
[----:B------:R-:W-:-:S02]  /*70e0*/  ULOP3.LUT UR15, UR15, 0x40, URZ, 0xc0, !UPT ;  /* 0x000000400f0f7892 */ /* 0x000fc4000f8ec03f */
[----:B------:R-:W-:Y:S02]  /*70f0*/  ULOP3.LUT UR22, UR22, UR5, URZ, 0xfc, !UPT ;  /* 0x0000000516167292 */ /* 0x000fe4000f8efc3f */
[----:B------:R-:W-:-:S12]  /*7100*/  USHF.L.U32 UR23, UR23, UR4, URZ ;  /* 0x0000000417177299 */ /* 0x000fd8000800063f */
.L_x_179:
[----:B------:R-:W-:-:S03]  /*7110*/  UMOV UR4, 0xffffffff ;  /* 0xffffffff00047882 */ /* 0x000fc60000000000 */
[----:B------:R-:W-:Y:S05]  /*7120*/  BRA.DIV UR4, `(.L_x_169) ;  /* 0x0000001204487947 */ /* 0x000fea000b800000 */
[----:B------:R-:W-:-:S13]  /*7130*/  ELECT P6, URZ, PT ;  /* 0x00000000003f782f */ /* 0x000fda00038c0000 */
.L_x_193:
[----:B------:R-:W-:Y:S04]  /*7140*/  BSSY B1, `(.L_x_170) ;  /* 0x0000046000017945 */ /* 0x000fe80003800000 */
[----:B------:R-:W-:Y:S05]  /*7150*/  @!P6 BRA `(.L_x_171) ;  /* 0x000000040010e947 */ /* 0x000fea0003800000 */
[----:B------:R-:W0:Y:S02]  /*7160*/  LDC R4, c[0x0][0x28c] ;  /* 0x0000a300ff047b82 */ /* 0x000e240000000800 */
[----:B0-----:R-:W-:-:S13]  /*7170*/  ISETP.GE.AND P0, PT, R4, 0x1, PT ;  /* 0x000000010400780c */ /* 0x001fda0003f06270 */
[----:B------:R-:W-:Y:S05]  /*7180*/  @!P0 BRA `(.L_x_171) ;  /* 0x0000000400048947 */ /* 0x000fea0003800000 */
[----:B------:R-:W-:Y:S01]  /*7190*/  IMAD.SHL.U32 R15, R12, 0x80, RZ ;  /* 0x000000800c0f7824 */ /* 0x000fe200078e00ff */
[----:B------:R-:W-:Y:S01]  /*71a0*/  LEA R19, R19, UR15, 0x7 ;  /* 0x0000000f13137c11 */ /* 0x000fe2000f8e38ff */
[----:B------:R-:W-:Y:S02]  /*71b0*/  IMAD.MOV.U32 R20, RZ, RZ, RZ ;  /* 0x000000ffff147224 */ /* 0x000fe400078e00ff */
[----:B------:R-:W-:Y:S02]  /*71c0*/  IMAD.U32 R22, RZ, RZ, UR38 ;  /* 0x00000026ff167e24 */ /* 0x000fe4000f8e00ff */
[----:B------:R-:W-:Y:S02]  /*71d0*/  IMAD.MOV.U32 R4, RZ, RZ, R9 ;  /* 0x000000ffff047224 */ /* 0x000fe400078e0009 */
[----:B------:R-:W-:Y:S02]  /*71e0*/  IMAD.MOV.U32 R5, RZ, RZ, R3 ;  /* 0x000000ffff057224 */ /* 0x000fe400078e0003 */
[----:B------:R-:W-:-:S02]  /*71f0*/  IMAD.MOV.U32 R6, RZ, RZ, R13 ;  /* 0x000000ffff067224 */ /* 0x000fc400078e000d */
[----:B------:R-:W-:-:S07]  /*7200*/  VIADD R24, R15, 0x40 ;  /* 0x000000400f187836 */ /* 0x000fce0000000000 */
.L_x_174:
[----:B------:R-:W0:Y:S01]  /*7210*/  S2R R21, SR_CgaCtaId ;  /* 0x0000000000157919 */ /* 0x000e220000008800 */
[----:B------:R-:W-:Y:S02]  /*7220*/  MOV R12, 0x400 ;  /* 0x00000400000c7802 */ /* 0x000fe40000000f00 */
[----:B------:R-:W-:-:S13]  /*7230*/  ISETP.NE.AND P1, PT, R0, RZ, PT ;  /* 0x000000ff0000720c */ /* 0x000fda0003f25270 */
[----:B------:R-:W1:Y:S01]  /*7240*/  @!P1 LDC R14, c[0x0][0x500] ;  /* 0x00014000ff0e9b82 */ /* 0x000e620000000800 */
[----:B0-----:R-:W-:Y:S02]  /*7250*/  LEA R23, R21, R12, 0x18 ;  /* 0x0000000c15177211 */ /* 0x001fe400078ec0ff */
[----:B------:R-:W-:-:S03]  /*7260*/  SHF.L.U32 R12, R5, 0x1f, RZ ;  /* 0x0000001f050c7819 */ /* 0x000fc600000006ff */
[----:B------:R-:W-:-:S04]  /*7270*/  IMAD R21, R6, 0x8, R23 ;  /* 0x0000000806157824 */ /* 0x000fc800078e0217 */
[----:B------:R-:W0:Y:S02]  /*7280*/  SYNCS.PHASECHK.TRANS64.TRYWAIT P0, [R21+URZ+0x38], R12 ;  /* 0x0000380c150075a7 */ /* 0x000e24000800017f */
[----:B01----:R-:W-:Y:S05]  /*7290*/  @!P0 BRA `(.L_x_172) ;  /* 0x00000010000c8947 */ /* 0x003fea0003800000 */
.L_x_194:
[----:B0-----:R-:W-:Y:S01]  /*72a0*/  PRMT R12, R10, 0x9910, RZ ;  /* 0x000099100a0c7816 */ /* 0x001fe200000000ff */
[----:B------:R0:W-:Y:S03]  /*72b0*/  @!P1 SYNCS.ARRIVE.TRANS64 RZ, [R21+URZ], R14 ;  /* 0x0000000e15ff99a7 */ /* 0x0001e6000800003f */
[----:B------:R-:W-:-:S13]  /*72c0*/  ISETP.NE.AND P0, PT, R12, 0x2, PT ;  /* 0x000000020c00780c */ /* 0x000fda0003f05270 */
[----:B0-----:R-:W-:Y:S05]  /*72d0*/  @P0 BRA `(.L_x_173) ;  /* 0x0000000000040947 */ /* 0x001fea0003800000 */
[----:B------:R-:W-:Y:S01]  /*72e0*/  BPT.TRAP 0x1 ;  /* 0x000000040000795c */ /* 0x000fe20000300000 */
.L_x_173:
[----:B------:R-:W-:Y:S01]  /*72f0*/  R2UR UR8, R6 ;  /* 0x00000000060872ca */ /* 0x000fe200000e0000 */
[----:B------:R-:W-:Y:S01]  /*7300*/  UIADD3 UR6, UP0, UR30, 0xf0, URZ ;  /* 0x000000f01e067890 */ /* 0x000fe2000ff1e03f */
[----:B------:R-:W-:Y:S01]  /*7310*/  R2UR UR12, R23 ;  /* 0x00000000170c72ca */ /* 0x000fe200000e0000 */
[----:B------:R-:W-:Y:S01]  /*7320*/  UPRMT UR29, URZ, 0x5410, UR23 ;  /* 0x000054103f1d7896 */ /* 0x000fe20008000017 */
[----:B------:R-:W-:Y:S01]  /*7330*/  R2UR UR25, R21 ;  /* 0x00000000151972ca */ /* 0x000fe200000e0000 */
[----:B------:R-:W-:Y:S01]  /*7340*/  UIADD3.X UR7, URZ, UR31, URZ, UP0, !UPT ;  /* 0x0000001f3f077290 */ /* 0x000fe200087fe43f */
[----:B------:R-:W-:Y:S01]  /*7350*/  R2UR UR27, R22 ;  /* 0x00000000161b72ca */ /* 0x000fe200000e0000 */
[----:B------:R-:W-:Y:S01]  /*7360*/  VIADD R4, R4, 0xffffffff ;  /* 0xffffffff04047836 */ /* 0x000fe20000000000 */
[----:B------:R-:W-:Y:S01]  /*7370*/  R2UR UR28, R7 ;  /* 0x00000000071c72ca */ /* 0x000fe200000e0000 */
[----:B------:R-:W-:Y:S01]  /*7380*/  UMOV UR4, 0x0 ;  /* 0x0000000000047882 */ /* 0x000fe20000000000 */
[----:B------:R-:W-:Y:S01]  /*7390*/  R2UR UR26, R15 ;  /* 0x000000000f1a72ca */ /* 0x000fe200000e0000 */
[----:B------:R-:W-:Y:S01]  /*73a0*/  UMOV UR5, 0x10000000 ;  /* 0x1000000000057882 */ /* 0x000fe20000000000 */
[----:B------:R-:W-:Y:S01]  /*73b0*/  R2UR UR18, R24 ;  /* 0x00000000181272ca */ /* 0x000fe200000e0000 */
[----:B------:R-:W-:Y:S01]  /*73c0*/  USHF.L.U32 UR8, UR8, 0xd, URZ ;  /* 0x0000000d08087899 */ /* 0x000fe2000800063f */
[----:B------:R-:W-:Y:S01]  /*73d0*/  R2UR UR10, R20 ;  /* 0x00000000140a72ca */ /* 0x000fe200000e0000 */
[----:B------:R-:W-:Y:S01]  /*73e0*/  UIADD3 UR32, UP1, UR30, 0x1f0, URZ ;  /* 0x000001f01e207890 */ /* 0x000fe2000ff3e03f */
[----:B------:R-:W-:Y:S01]  /*73f0*/  R2UR UR11, R19 ;  /* 0x00000000130b72ca */ /* 0x000fe200000e0000 */
[----:B------:R-:W-:Y:S01]  /*7400*/  ULEA UR9, UR34, UR8, 0xb ;  /* 0x0000000822097291 */ /* 0x000fe2000f8e583f */
[----:B------:R-:W-:Y:S01]  /*7410*/  ISETP.GT.AND P1, PT, R4, 0x1, PT ;  /* 0x000000010400780c */ /* 0x000fe20003f24270 */
[----:B------:R-:W-:Y:S01]  /*7420*/  ULOP3.LUT UR8, UR8, 0x1000, UR35, 0xf8, !UPT ;  /* 0x0000100008087892 */ /* 0x000fe2000f8ef823 */
[----:B------:R-:W-:Y:S01]  /*7430*/  VIADD R6, R6, 0x1 ;  /* 0x0000000106067836 */ /* 0x000fe20000000000 */
[----:B------:R-:W-:Y:S01]  /*7440*/  ULEA UR9, UR9, UR12, 0x1 ;  /* 0x0000000c09097291 */ /* 0x000fe2000f8e083f */
[----:B------:R-:W-:Y:S01]  /*7450*/  VIADD R20, R20, 0x40 ;  /* 0x0000004014147836 */ /* 0x000fe20000000000 */
[----:B------:R-:W-:Y:S01]  /*7460*/  ULEA UR8, UR8, UR12, 0x1 ;  /* 0x0000000c08087291 */ /* 0x000fe2000f8e083f */
[----:B------:R-:W-:Y:S01]  /*7470*/  VIADD R22, R22, 0x40 ;  /* 0x0000004016167836 */ /* 0x000fe20000000000 */
[----:B------:R-:W-:Y:S01]  /*7480*/  UIADD3 UR24, UR9, 0x180, URZ ;  /* 0x0000018009187890 */ /* 0x000fe2000fffe03f */
[----:B------:R-:W-:Y:S01]  /*7490*/  ISETP.NE.AND P0, PT, R6, 0x7, PT ;  /* 0x000000070600780c */ /* 0x000fe20003f05270 */
[----:B------:R-:W-:Y:S01]  /*74a0*/  UIADD3 UR16, UR9, 0x2180, URZ ;  /* 0x0000218009107890 */ /* 0x000fe2000fffe03f */
[----:B------:R-:W-:Y:S01]  /*74b0*/  UMOV UR17, UR25 ;  /* 0x0000001900117c82 */ /* 0x000fe20008000000 */
[----:B------:R-:W-:Y:S01]  /*74c0*/  UMOV UR19, UR27 ;  /* 0x0000001b00137c82 */ /* 0x000fe20008000000 */
[----:B------:R-:W-:Y:S01]  /*74d0*/  UMOV UR20, UR28 ;  /* 0x0000001c00147c82 */ /* 0x000fe20008000000 */
[----:B------:R-:W-:Y:S01]  /*74e0*/  UIADD3.X UR33, URZ, UR31, URZ, UP1, !UPT ;  /* 0x0000001f3f217290 */ /* 0x000fe20008ffe43f */
[----:B------:R-:W-:-:S02]  /*74f0*/  SEL R12, RZ, 0x1, P0 ;  /* 0x00000001ff0c7807 */ /* 0x000fc40000000000 */
[----:B------:R-:W-:Y:S01]  /*7500*/  UTMALDG.3D.MULTICAST [UR24], [UR6], UR29, desc[UR4] ;  /* 0x00000418060073b4 */ /* 0x000fe2000801181d */
[----:B------:R-:W-:Y:S01]  /*7510*/  UIADD3 UR8, UR8, 0x1c180, URZ ;  /* 0x0001c18008087890 */ /* 0x000fe2000fffe03f */
[----:B------:R-:W-:Y:S01]  /*7520*/  SEL R6, R6, RZ, P0 ;  /* 0x000000ff06067207 */ /* 0x000fe20000000000 */
[----:B------:R-:W-:Y:S01]  /*7530*/  UMOV UR9, UR25 ;  /* 0x0000001900097c82 */ /* 0x000fe20008000000 */
[----:B------:R-:W-:Y:S01]  /*7540*/  UMOV UR12, UR28 ;  /* 0x0000001c000c7c82 */ /* 0x000fe20008000000 */
[----:B------:R-:W-:Y:S01]  /*7550*/  LOP3.LUT R5, R5, R12, RZ, 0x3c, !PT ;  /* 0x0000000c05057212 */ /* 0x000fe200078e3cff */
[----:B------:R0:W-:Y:S02]  /*7560*/  UTMALDG.3D.MULTICAST [UR16], [UR6], UR29, desc[UR4] ;  /* 0x00000410060073b4 */ /* 0x0001e4000801181d */
[----:B0-----:R-:W-:-:S09]  /*7570*/  UPRMT UR6, URZ, 0x5410, UR22 ;  /* 0x000054103f067896 */ /* 0x001fd20008000016 */
[----:B------:R0:W-:Y:S02]  /*7580*/  UTMALDG.3D.MULTICAST [UR8], [UR32], UR6, desc[UR4] ;  /* 0x00000408200073b4 */ /* 0x0001e40008011806 */
[----:B0-----:R-:W-:Y:S05]  /*7590*/  @P1 BRA `(.L_x_174) ;  /* 0xfffffffc001c1947 */ /* 0x001fea000383ffff */
.L_x_171:
[----:B------:R-:W-:Y:S05]  /*75a0*/  BSYNC B1 ;  /* 0x0000000000017941 */ /* 0x000fea0003800000 */
.L_x_170:
[----:B------:R-:W-:Y:S01]  /*75b0*/  LOP3.LUT P1, RZ, R11, 0xff, RZ, 0xc0, !PT ;  /* 0x000000ff0bff7812 */ /* 0x000fe2000782c0ff */
[C---:B------:R-:W-:Y:S01]  /*75c0*/  IMAD.IADD R13, R8.reuse, 0x1, R13 ;  /* 0x00000001080d7824 */ /* 0x040fe200078e020d */
[----:B------:R-:W-:Y:S01]  /*75d0*/  ULDC.64 UR4, c[0x0][0x650] ;  /* 0x0001940000047ab9 */ /* 0x000fe20000000a00 */
[C---:B------:R-:W-:Y:S01]  /*75e0*/  ISETP.GE.U32.AND P2, PT, R8.reuse, 0x7, PT ;  /* 0x000000070800780c */ /* 0x040fe20003f46070 */
[----:B------:R-:W-:Y:S01]  /*75f0*/  BSSY B1, `(.L_x_175) ;  /* 0x000006d000017945 */ /* 0x000fe20003800000 */
[C---:B------:R-:W-:Y:S01]  /*7600*/  IMAD.WIDE.U32 R4, R13.reuse, 0x24924925, RZ ;  /* 0x249249250d047825 */ /* 0x040fe200078e00ff */
[----:B------:R-:W-:Y:S02]  /*7610*/  ISETP.GT.U32.AND P0, PT, R13, 0x6, PT ;  /* 0x000000060d00780c */ /* 0x000fe40003f04070 */
[----:B------:R-:W-:Y:S01]  /*7620*/  PRMT R11, RZ, 0x7610, R11 ;  /* 0x00007610ff0b7816 */ /* 0x000fe2000000000b */
[----:B------:R-:W-:Y:S01]  /*7630*/  IMAD.MOV.U32 R12, RZ, RZ, -0x1 ;  /* 0xffffffffff0c7424 */ /* 0x000fe200078e00ff */
[----:B------:R-:W-:Y:S01]  /*7640*/  ISETP.LT.U32.AND P0, PT, R8, 0x7, P0 ;  /* 0x000000070800780c */ /* 0x000fe20000701070 */
[----:B------:R-:W-:-:S02]  /*7650*/  IMAD.MOV.U32 R19, RZ, RZ, -0x1 ;  /* 0xffffffffff137424 */ /* 0x000fc400078e00ff */
[----:B------:R-:W0:Y:S01]  /*7660*/  @P1 S2R R7, SR_CgaCtaId ;  /* 0x0000000000071919 */ /* 0x000e220000008800 */
[----:B------:R-:W-:Y:S02]  /*7670*/  SEL R4, RZ, 0x1, !P0 ;  /* 0x00000001ff047807 */ /* 0x000fe40004000000 */
[----:B------:R-:W-:Y:S02]  /*7680*/  IADD3 R16, P0, R16, UR36, RZ ;  /* 0x0000002410107c10 */ /* 0x000fe4000ff1e0ff */
[----:B------:R-:W-:Y:S02]  /*7690*/  @P1 MOV R6, 0x400 ;  /* 0x0000040000061802 */ /* 0x000fe40000000f00 */
[----:B------:R-:W-:Y:S02]  /*76a0*/  IADD3.X R17, R17, UR42, RZ, P0, !PT ;  /* 0x0000002a11117c10 */ /* 0x000fe400087fe4ff */
[----:B------:R-:W-:Y:S02]  /*76b0*/  ISETP.GE.U32.AND P0, PT, R16, UR4, PT ;  /* 0x0000000410007c0c */ /* 0x000fe4000bf06070 */
[----:B------:R-:W-:-:S02]  /*76c0*/  LOP3.LUT R3, R3, R4, RZ, 0x3c, !PT ;  /* 0x0000000403037212 */ /* 0x000fc400078e3cff */
[----:B------:R-:W-:Y:S02]  /*76d0*/  ISETP.GE.U32.AND.EX P0, PT, R17, UR5, PT, P0 ;  /* 0x0000000511007c0c */ /* 0x000fe4000bf06100 */
[----:B0-----:R-:W-:Y:S01]  /*76e0*/  @P1 LEA R6, R7, R6, 0x18 ;  /* 0x0000000607061211 */ /* 0x001fe200078ec0ff */
[----:B------:R-:W-:-:S03]  /*76f0*/  IMAD.IADD R7, R13, 0x1, -R5 ;  /* 0x000000010d077824 */ /* 0x000fc600078e0a05 */
[----:B------:R0:W-:Y:S02]  /*7700*/  @P1 SYNCS.ARRIVE.TRANS64.A1T0 RZ, [R6+URZ+0x88], RZ ;  /* 0x000088ff06ff19a7 */ /* 0x0001e4000810003f */
[----:B------:R-:W-:-:S04]  /*7710*/  LEA.HI R7, R7, R5, RZ, 0x1f ;  /* 0x0000000507077211 */ /* 0x000fc800078ff8ff */
[----:B------:R-:W-:Y:S01]  /*7720*/  SHF.R.U32.HI R4, RZ, 0x2, R7 ;  /* 0x00000002ff047819 */ /* 0x000fe20000011607 */
[----:B------:R-:W-:-:S03]  /*7730*/  IMAD.MOV.U32 R7, RZ, RZ, -0x1 ;  /* 0xffffffffff077424 */ /* 0x000fc600078e00ff */
[--C-:B------:R-:W-:Y:S01]  /*7740*/  @P2 LOP3.LUT R3, R3, 0x1, R4.reuse, 0x78, !PT ;  /* 0x0000000103032812 */ /* 0x100fe200078e7804 */
[----:B------:R-:W-:Y:S01]  /*7750*/  IMAD R13, R4, -0x7, R13 ;  /* 0xfffffff9040d7824 */ /* 0x000fe200078e020d */
[----:B------:R-:W-:Y:S01]  /*7760*/  PRMT R4, RZ, 0x7610, R4 ;  /* 0x00007610ff047816 */ /* 0x000fe20000000004 */
[----:B0-----:R-:W-:Y:S06]  /*7770*/  @P0 BRA `(.L_x_176) ;  /* 0x0000000400500947 */ /* 0x001fec0003800000 */
[----:B------:R-:W0:Y:S01]  /*7780*/  S2R R15, SR_CTAID.X ;  /* 0x00000000000f7919 */ /* 0x000e220000002500 */
[----:B------:R-:W-:Y:S01]  /*7790*/  ULDC.64 UR4, c[0x0][0x628] ;  /* 0x00018a0000047ab9 */ /* 0x000fe20000000a00 */
[----:B------:R-:W1:Y:S01]  /*77a0*/  LDC R20, c[0x0][0x144] ;  /* 0x00005100ff147b82 */ /* 0x000e620000000800 */
[----:B------:R-:W-:Y:S01]  /*77b0*/  ISETP.NE.U32.AND P0, PT, RZ, UR4, PT ;  /* 0x00000004ff007c0c */ /* 0x000fe2000bf05070 */
[----:B------:R-:W2:Y:S01]  /*77c0*/  S2R R12, SR_CTAID.Y ;  /* 0x00000000000c7919 */ /* 0x000ea20000002600 */
[----:B------:R-:W-:Y:S01]  /*77d0*/  ULDC UR6, c[0x0][0x150] ;  /* 0x0000540000067ab9 */ /* 0x000fe20000000800 */
[----:B------:R-:W-:Y:S01]  /*77e0*/  ULDC UR7, c[0x0][0x630] ;  /* 0x00018c0000077ab9 */ /* 0x000fe20000000800 */
[----:B------:R-:W-:Y:S01]  /*77f0*/  ISETP.NE.AND.EX P0, PT, RZ, UR5, PT, P0 ;  /* 0x00000005ff007c0c */ /* 0x000fe2000bf05300 */
[----:B------:R-:W-:Y:S01]  /*7800*/  IMAD.MOV.U32 R4, RZ, RZ, R16 ;  /* 0x000000ffff047224 */ /* 0x000fe200078e0010 */
[----:B0-----:R-:W-:-:S05]  /*7810*/  I2FP.F32.U32 R5, R15 ;  /* 0x0000000f00057245 */ /* 0x001fca0000201000 */
[----:B------:R-:W-:Y:S01]  /*7820*/  FMUL R21, R5, UR6 ;  /* 0x0000000605157c20 */ /* 0x000fe20008400000 */
[----:B------:R-:W-:-:S05]  /*7830*/  IMAD.MOV.U32 R5, RZ, RZ, R17 ;  /* 0x000000ffff057224 */ /* 0x000fca00078e0011 */
[----:B--2---:R-:W-:Y:S05]  /*7840*/  @!P0 BRA `(.L_x_177) ;  /* 0x0000000000288947 */ /* 0x004fea0003800000 */
[----:B------:R-:W-:Y:S02]  /*7850*/  ULDC UR6, c[0x0][0x634] ;  /* 0x00018d0000067ab9 */ /* 0x000fe40000000800 */
[----:B------:R-:W-:-:S05]  /*7860*/  IADD3 R5, P0, R16, UR6, RZ ;  /* 0x0000000610057c10 */ /* 0x000fca000ff1e0ff */
[----:B------:R-:W-:-:S04]  /*7870*/  IMAD.X R19, RZ, RZ, R17, P0 ;  /* 0x000000ffff137224 */ /* 0x000fc800000e0611 */
[----:B------:R-:W-:-:S04]  /*7880*/  IMAD.WIDE.U32 R6, R19, UR4, RZ ;  /* 0x0000000413067c25 */ /* 0x000fc8000f8e00ff */
[----:B------:R-:W-:-:S04]  /*7890*/  IMAD.WIDE.U32 R6, P0, R5, UR5, R6 ;  /* 0x0000000505067c25 */ /* 0x000fc8000f800006 */
[----:B------:R-:W-:-:S04]  /*78a0*/  IMAD.WIDE.U32 R4, R5, UR4, RZ ;  /* 0x0000000405047c25 */ /* 0x000fc8000f8e00ff */
[----:B------:R-:W-:Y:S01]  /*78b0*/  IMAD.MOV.U32 R4, RZ, RZ, R7 ;  /* 0x000000ffff047224 */ /* 0x000fe200078e0007 */
[----:B------:R-:W-:Y:S01]  /*78c0*/  IADD3 RZ, P1, R5, R6, RZ ;  /* 0x0000000605ff7210 */ /* 0x000fe20007f3e0ff */
[----:B------:R-:W-:-:S04]  /*78d0*/  IMAD.X R5, RZ, RZ, RZ, P0 ;  /* 0x000000ffff057224 */ /* 0x000fc800000e06ff */
[----:B------:R-:W-:-:S08]  /*78e0*/  IMAD.WIDE.U32.X R4, R19, UR5, R4, P1 ;  /* 0x0000000513047c25 */ /* 0x000fd000088e0404 */
.L_x_177:
[--C-:B------:R-:W-:Y:S01]  /*78f0*/  SHF.R.U64 R14, R4, UR7, R5.reuse ;  /* 0x00000007040e7c19 */ /* 0x100fe20008001205 */
[----:B------:R-:W0:Y:S01]  /*7900*/  F2I.U32.TRUNC.NTZ R21, R21 ;  /* 0x0000001500157305 */ /* 0x000e22000020f000 */
[----:B------:R-:W-:Y:S01]  /*7910*/  SHF.R.U32.HI R4, RZ, UR7, R5 ;  /* 0x00000007ff047c19 */ /* 0x000fe20008011605 */
[----:B------:R-:W-:Y:S01]  /*7920*/  ULDC.64 UR4, c[0x0][0x620] ;  /* 0x0001880000047ab9 */ /* 0x000fe20000000a00 */
[----:B------:R-:W-:Y:S01]  /*7930*/  IADD3 R7, P0, RZ, -R14, RZ ;  /* 0x8000000eff077210 */ /* 0x000fe20007f1e0ff */
[----:B------:R-:W-:-:S04]  /*7940*/  ULDC.64 UR6, c[0x0][0x640] ;  /* 0x0001900000067ab9 */ /* 0x000fc80000000a00 */
[----:B------:R-:W-:Y:S01]  /*7950*/  IMAD.X R4, RZ, RZ, ~R4, P0 ;  /* 0x000000ffff047224 */ /* 0x000fe200000e0e04 */
[----:B------:R-:W-:-:S03]  /*7960*/  ISETP.NE.U32.AND P0, PT, RZ, UR6, PT ;  /* 0x00000006ff007c0c */ /* 0x000fc6000bf05070 */
[----:B------:R-:W-:Y:S01]  /*7970*/  IMAD R6, R4, UR4, RZ ;  /* 0x0000000404067c24 */ /* 0x000fe2000f8e02ff */
[----:B------:R-:W-:Y:S01]  /*7980*/  ISETP.NE.AND.EX P0, PT, RZ, UR7, PT, P0 ;  /* 0x00000007ff007c0c */ /* 0x000fe2000bf05300 */
[----:B------:R-:W-:Y:S01]  /*7990*/  IMAD.WIDE.U32 R4, R7, UR4, R16 ;  /* 0x0000000407047c25 */ /* 0x000fe2000f8e0010 */
[----:B------:R-:W-:-:S03]  /*79a0*/  ULDC UR4, c[0x0][0x618] ;  /* 0x0001860000047ab9 */ /* 0x000fc60000000800 */
[----:B------:R-:W-:Y:S01]  /*79b0*/  IMAD R7, R7, UR5, R6 ;  /* 0x0000000507077c24 */ /* 0x000fe2000f8e0206 */
[----:B------:R-:W-:Y:S01]  /*79c0*/  ULDC UR5, c[0x0][0x154] ;  /* 0x0000550000057ab9 */ /* 0x000fe20000000800 */
[----:B0-----:R-:W-:Y:S02]  /*79d0*/  IMAD.MOV R6, RZ, RZ, -R21 ;  /* 0x000000ffff067224 */ /* 0x001fe400078e0a15 */
[----:B------:R-:W0:Y:S01]  /*79e0*/  LDC R21, c[0x0][0x148] ;  /* 0x00005200ff157b82 */ /* 0x000e220000000800 */
[----:B------:R-:W-:Y:S02]  /*79f0*/  IMAD.IADD R5, R5, 0x1, R7 ;  /* 0x0000000105057824 */ /* 0x000fe400078e0207 */
[----:B-1----:R-:W-:Y:S01]  /*7a00*/  IMAD R15, R20, R6, R15 ;  /* 0x00000006140f7224 */ /* 0x002fe200078e020f */
[----:B------:R-:W-:Y:S02]  /*7a10*/  I2FP.F32.U32 R6, R12 ;  /* 0x0000000c00067245 */ /* 0x000fe40000201000 */
[----:B------:R-:W-:-:S02]  /*7a20*/  SHF.R.U64 R19, R4, UR4, R5 ;  /* 0x0000000404137c19 */ /* 0x000fc40008001205 */
[----:B------:R-:W-:Y:S01]  /*7a30*/  SHF.R.U32.HI R4, RZ, UR4, R5 ;  /* 0x00000004ff047c19 */ /* 0x000fe20008011605 */
[----:B------:R-:W-:Y:S01]  /*7a40*/  FMUL R6, R6, UR5 ;  /* 0x0000000506067c20 */ /* 0x000fe20008400000 */
[----:B------:R-:W-:Y:S02]  /*7a50*/  ULDC UR4, c[0x0][0x608] ;  /* 0x0001820000047ab9 */ /* 0x000fe40000000800 */
[--C-:B------:R-:W-:Y:S01]  /*7a60*/  SHF.R.U64 R22, R19, UR4, R4.reuse ;  /* 0x0000000413167c19 */ /* 0x100fe20008001204 */
[----:B------:R1:W2:Y:S01]  /*7a70*/  F2I.U32.TRUNC.NTZ R24, R6 ;  /* 0x0000000600187305 */ /* 0x0002a2000020f000 */
[----:B------:R-:W-:Y:S01]  /*7a80*/  SHF.R.U32.HI R5, RZ, UR4, R4 ;  /* 0x00000004ff057c19 */ /* 0x000fe20008011604 */
[----:B------:R-:W-:-:S03]  /*7a90*/  ULDC UR4, c[0x0][0x658] ;  /* 0x0001960000047ab9 */ /* 0x000fc60000000800 */
[--C-:B------:R-:W-:Y:S02]  /*7aa0*/  SHF.R.U64 R20, R22, UR4, R5.reuse ;  /* 0x0000000416147c19 */ /* 0x100fe40008001205 */
[----:B------:R-:W-:-:S03]  /*7ab0*/  SHF.R.U32.HI R23, RZ, UR4, R5 ;  /* 0x00000004ff177c19 */ /* 0x000fc60008011605 */
[----:B------:R-:W-:Y:S02]  /*7ac0*/  IMAD.MOV.U32 R4, RZ, RZ, R20 ;  /* 0x000000ffff047224 */ /* 0x000fe400078e0014 */
[----:B------:R-:W-:Y:S01]  /*7ad0*/  IMAD.MOV.U32 R5, RZ, RZ, R23 ;  /* 0x000000ffff057224 */ /* 0x000fe200078e0017 */
[----:B-1----:R-:W-:Y:S06]  /*7ae0*/  @!P0 BRA `(.L_x_178) ;  /* 0x0000000000288947 */ /* 0x002fec0003800000 */
        /* <DEDUP_REMOVED lines=10> */
.L_x_178:
[----:B------:R-:W-:Y:S01]  /*7b90*/  ISETP.NE.AND P0, PT, R2, 0x1, PT ;  /* 0x000000010200780c */ /* 0x000fe20003f05270 */
[----:B------:R-:W-:Y:S01]  /*7ba0*/  ULDC UR4, c[0x0][0x648] ;  /* 0x0001920000047ab9 */ /* 0x000fe20000000800 */
[----:B------:R-:W-:Y:S01]  /*7bb0*/  LOP3.LUT R22, R22, UR21, RZ, 0xc0, !PT ;  /* 0x0000001516167c12 */ /* 0x000fe2000f8ec0ff */
[----:B--2---:R-:W-:Y:S01]  /*7bc0*/  IMAD.MOV R24, RZ, RZ, -R24 ;  /* 0x000000ffff187224 */ /* 0x004fe200078e0a18 */
[----:B------:R-:W-:Y:S01]  /*7bd0*/  SHF.R.U64 R5, R4, UR4, R5 ;  /* 0x0000000404057c19 */ /* 0x000fe20008001205 */
[----:B------:R-:W-:Y:S01]  /*7be0*/  ULDC UR4, c[0x0][0x638] ;  /* 0x00018e0000047ab9 */ /* 0x000fe20000000800 */
[----:B------:R-:W-:Y:S01]  /*7bf0*/  LOP3.LUT R19, R19, UR13, RZ, 0xc0, !PT ;  /* 0x0000000d13137c12 */ /* 0x000fe2000f8ec0ff */
[----:B------:R-:W-:Y:S01]  /*7c00*/  ULDC UR5, c[0x0][0x610] ;  /* 0x0001840000057ab9 */ /* 0x000fe20000000800 */
[----:B------:R-:W-:Y:S02]  /*7c10*/  IMAD.MOV.U32 R4, RZ, RZ, 0x1 ;  /* 0x00000001ff047424 */ /* 0x000fe400078e00ff */
[----:B------:R-:W-:-:S02]  /*7c20*/  IMAD.MOV R7, RZ, RZ, -R5 ;  /* 0x000000ffff077224 */ /* 0x000fc400078e0a05 */
[----:B------:R-:W-:Y:S02]  /*7c30*/  IMAD R22, R5, UR14, R22 ;  /* 0x0000000e05167c24 */ /* 0x000fe4000f8e0216 */
[----:B0-----:R-:W-:Y:S02]  /*7c40*/  @P0 IMAD R15, R21, R24, R12 ;  /* 0x00000018150f0224 */ /* 0x001fe400078e020c */
[----:B------:R-:W-:Y:S01]  /*7c50*/  IMAD R20, R7, UR4, R20 ;  /* 0x0000000407147c24 */ /* 0x000fe2000f8e0214 */
[----:B------:R-:W-:Y:S01]  /*7c60*/  ULDC UR4, c[0x0][0x600] ;  /* 0x0001800000047ab9 */ /* 0x000fe20000000800 */
[----:B------:R-:W-:Y:S02]  /*7c70*/  IMAD R15, R22, UR5, R15 ;  /* 0x00000005160f7c24 */ /* 0x000fe4000f8e020f */
[----:B------:R-:W-:Y:S02]  /*7c80*/  IMAD R20, R20, UR4, R19 ;  /* 0x0000000414147c24 */ /* 0x000fe4000f8e0213 */
[----:B------:R-:W-:-:S03]  /*7c90*/  IMAD.MOV.U32 R7, RZ, RZ, R14 ;  /* 0x000000ffff077224 */ /* 0x000fc600078e000e */
[----:B------:R-:W-:Y:S02]  /*7ca0*/  SEL R19, R20, R15, !P0 ;  /* 0x0000000f14137207 */ /* 0x000fe40004000000 */
[----:B------:R-:W-:-:S07]  /*7cb0*/  SEL R12, R15, R20, !P0 ;  /* 0x000000140f0c7207 */ /* 0x000fce0004000000 */
.L_x_176:
[----:B------:R-:W-:Y:S05]  /*7cc0*/  BSYNC B1 ;  /* 0x0000000000017941 */ /* 0x000fea0003800000 */
.L_x_175:
[----:B------:R-:W-:-:S13]  /*7cd0*/  LOP3.LUT P0, RZ, R4, 0xff, RZ, 0xc0, !PT ;  /* 0x000000ff04ff7812 */ /* 0x000fda000780c0ff */
[----:B------:R-:W-:Y:S05]  /*7ce0*/  @P0 BRA `(.L_x_179) ;  /* 0xfffffff400080947 */ /* 0x000fea000383ffff */
[----:B------:R-:W-:Y:S05]  /*7cf0*/  BSYNC B0 ;  /* 0x0000000000007941 */ /* 0x000fea0003800000 */
.L_x_168:
[----:B------:R-:W-:-:S03]  /*7d00*/  UMOV UR4, 0xffffffff ;  /* 0xffffffff00047882 */ /* 0x000fc60000000000 */
[----:B------:R-:W-:Y:S05]  /*7d10*/  BRA.DIV UR4, `(.L_x_180) ;  /* 0x0000000604807947 */ /* 0x000fea000b800000 */
[----:B------:R-:W-:-:S13]  /*7d20*/  ELECT P6, URZ, PT ;  /* 0x00000000003f782f */ /* 0x000fda00038c0000 */
.L_x_197:
[----:B------:R-:W-:Y:S04]  /*7d30*/  BSSY B0, `(.L_x_181) ;  /* 0x0000046000007945 */ /* 0x000fe80003800000 */
[----:B------:R-:W-:Y:S05]  /*7d40*/  @!P6 BRA `(.L_x_182) ;  /* 0x000000040010e947 */ /* 0x000fea0003800000 */
[----:B------:R-:W-:-:S04]  /*7d50*/  LOP3.LUT R18, R18, 0x2, RZ, 0xfc, !PT ;  /* 0x0000000212127812 */ /* 0x000fc800078efcff */
[----:B------:R-:W-:-:S13]  /*7d60*/  ISETP.NE.AND P0, PT, R18, 0x3, PT ;  /* 0x000000031200780c */ /* 0x000fda0003f05270 */
[----:B------:R-:W-:Y:S05]  /*7d70*/  @!P0 BRA `(.L_x_183) ;  /* 0x0000000000048947 */ /* 0x000fea0003800000 */
[----:B------:R-:W-:Y:S01]  /*7d80*/  BPT.TRAP 0x1 ;  /* 0x000000040000795c */ /* 0x000fe20000300000 */
.L_x_183:
[----:B------:R-:W0:Y:S01]  /*7d90*/  S2R R5, SR_CgaCtaId ;  /* 0x0000000000057919 */ /* 0x000e220000008800 */
[----:B------:R-:W-:Y:S02]  /*7da0*/  MOV R0, 0x400 ;  /* 0x0000040000007802 */ /* 0x000fe40000000f00 */
[----:B------:R-:W-:Y:S02]  /*7db0*/  SHF.L.U32 R4, R3, 0x1f, RZ ;  /* 0x0000001f03047819 */ /* 0x000fe400000006ff */
[----:B0-----:R-:W-:-:S05]  /*7dc0*/  LEA R0, R5, R0, 0x18 ;  /* 0x0000000005007211 */ /* 0x001fca00078ec0ff */
[----:B------:R-:W-:-:S04]  /*7dd0*/  VIADD R0, R0, 0x38 ;  /* 0x0000003800007836 */ /* 0x000fc80000000000 */
[C---:B------:R-:W-:Y:S02]  /*7de0*/  IMAD R7, R13.reuse, 0x8, R0 ;  /* 0x000000080d077824 */ /* 0x040fe400078e0200 */
[----:B------:R-:W-:Y:S02]  /*7df0*/  VIADD R13, R13, 0x1 ;  /* 0x000000010d0d7836 */ /* 0x000fe40000000000 */
[----:B------:R-:W0:Y:S03]  /*7e00*/  SYNCS.PHASECHK.TRANS64.TRYWAIT P0, [R7+URZ], R4 ;  /* 0x00000004070075a7 */ /* 0x000e26000800017f */
[----:B------:R-:W-:-:S04]  /*7e10*/  ISETP.NE.AND P1, PT, R13, 0x7, PT ;  /* 0x000000070d00780c */ /* 0x000fc80003f25270 */
[----:B------:R-:W-:Y:S02]  /*7e20*/  SEL R2, RZ, 0x1, P1 ;  /* 0x00000001ff027807 */ /* 0x000fe40000800000 */
[----:B------:R-:W-:Y:S02]  /*7e30*/  SEL R13, R13, RZ, P1 ;  /* 0x000000ff0d0d7207 */ /* 0x000fe40000800000 */
[----:B------:R-:W-:-:S03]  /*7e40*/  LOP3.LUT R6, R3, R2, RZ, 0x3c, !PT ;  /* 0x0000000203067212 */ /* 0x000fc600078e3cff */
[----:B------:R-:W-:Y:S01]  /*7e50*/  IMAD R8, R13, 0x8, R0 ;  /* 0x000000080d087824 */ /* 0x000fe200078e0200 */
[----:B------:R-:W-:Y:S01]  /*7e60*/  SHF.L.U32 R5, R6, 0x1f, RZ ;  /* 0x0000001f06057819 */ /* 0x000fe200000006ff */
[----:B0-----:R-:W-:Y:S06]  /*7e70*/  @!P0 BRA `(.L_x_184) ;  /* 0x0000000400488947 */ /* 0x001fec0003800000 */
.L_x_198:
[----:B------:R-:W1:Y:S01]  /*7e80*/  SYNCS.PHASECHK.TRANS64.TRYWAIT P0, [R8+URZ], R5 ;  /* 0x00000005080075a7 */ /* 0x000e62000800017f */
[----:B------:R-:W-:-:S05]  /*7e90*/  VIADD R2, R13, 0x1 ;  /* 0x000000010d027836 */ /* 0x000fca0000000000 */
[----:B------:R-:W-:-:S04]  /*7ea0*/  ISETP.NE.AND P1, PT, R2, 0x7, PT ;  /* 0x000000070200780c */ /* 0x000fc80003f25270 */
[----:B------:R-:W-:Y:S02]  /*7eb0*/  SEL R3, RZ, 0x1, P1 ;  /* 0x00000001ff037807 */ /* 0x000fe40000800000 */
[----:B0-----:R-:W-:Y:S02]  /*7ec0*/  SEL R7, R2, RZ, P1 ;  /* 0x000000ff02077207 */ /* 0x001fe40000800000 */
[----:B------:R-:W-:-:S03]  /*7ed0*/  LOP3.LUT R6, R6, R3, RZ, 0x3c, !PT ;  /* 0x0000000306067212 */ /* 0x000fc600078e3cff */
[----:B------:R-:W-:Y:S01]  /*7ee0*/  IMAD R9, R7, 0x8, R0 ;  /* 0x0000000807097824 */ /* 0x000fe200078e0200 */
[----:B------:R-:W-:Y:S01]  /*7ef0*/  SHF.L.U32 R4, R6, 0x1f, RZ ;  /* 0x0000001f06047819 */ /* 0x000fe200000006ff */
[----:B-1----:R-:W-:Y:S06]  /*7f00*/  @!P0 BRA `(.L_x_185) ;  /* 0x0000000400388947 */ /* 0x002fec0003800000 */
.L_x_199:
[----:B------:R-:W1:Y:S01]  /*7f10*/  SYNCS.PHASECHK.TRANS64.TRYWAIT P0, [R9+URZ], R4 ;  /* 0x00000004090075a7 */ /* 0x000e62000800017f */
[----:B------:R-:W-:-:S05]  /*7f20*/  VIADD R2, R7, 0x1 ;  /* 0x0000000107027836 */ /* 0x000fca0000000000 */
[----:B------:R-:W-:-:S04]  /*7f30*/  ISETP.NE.AND P1, PT, R2, 0x7, PT ;  /* 0x000000070200780c */ /* 0x000fc80003f25270 */
[----:B------:R-:W-:Y:S02]  /*7f40*/  SEL R3, RZ, 0x1, P1 ;  /* 0x00000001ff037807 */ /* 0x000fe40000800000 */
[----:B------:R-:W-:Y:S02]  /*7f50*/  SEL R7, R2, RZ, P1 ;  /* 0x000000ff02077207 */ /* 0x000fe40000800000 */
[----:B------:R-:W-:-:S03]  /*7f60*/  LOP3.LUT R6, R6, R3, RZ, 0x3c, !PT ;  /* 0x0000000306067212 */ /* 0x000fc600078e3cff */
[----:B0-----:R-:W-:Y:S01]  /*7f70*/  IMAD R8, R7, 0x8, R0 ;  /* 0x0000000807087824 */ /* 0x001fe200078e0200 */
[----:B------:R-:W-:Y:S01]  /*7f80*/  SHF.L.U32 R5, R6, 0x1f, RZ ;  /* 0x0000001f06057819 */ /* 0x000fe200000006ff */
[----:B-1----:R-:W-:Y:S06]  /*7f90*/  @!P0 BRA `(.L_x_186) ;  /* 0x0000000400288947 */ /* 0x002fec0003800000 */
.L_x_200:
        /* <DEDUP_REMOVED lines=9> */
.L_x_201:
[----:B------:R-:W1:Y:S01]  /*8030*/  SYNCS.PHASECHK.TRANS64.TRYWAIT P0, [R9+URZ], R4 ;  /* 0x00000004090075a7 */ /* 0x000e62000800017f */
[----:B------:R-:W-:-:S05]  /*8040*/  VIADD R2, R7, 0x1 ;  /* 0x0000000107027836 */ /* 0x000fca0000000000 */
[----:B------:R-:W-:-:S04]  /*8050*/  ISETP.NE.AND P1, PT, R2, 0x7, PT ;  /* 0x000000070200780c */ /* 0x000fc80003f25270 */
[----:B------:R-:W-:Y:S02]  /*8060*/  SEL R3, RZ, 0x1, P1 ;  /* 0x00000001ff037807 */ /* 0x000fe40000800000 */
[----:B------:R-:W-:Y:S02]  /*8070*/  SEL R7, R2, RZ, P1 ;  /* 0x000000ff02077207 */ /* 0x000fe40000800000 */
[----:B------:R-:W-:-:S03]  /*8080*/  LOP3.LUT R11, R6, R3, RZ, 0x3c, !PT ;  /* 0x00000003060b7212 */ /* 0x000fc600078e3cff */
[----:B------:R-:W-:Y:S01]  /*8090*/  IMAD R6, R7, 0x8, R0 ;  /* 0x0000000807067824 */ /* 0x000fe200078e0200 */
[----:B0-----:R-:W-:Y:S01]  /*80a0*/  SHF.L.U32 R5, R11, 0x1f, RZ ;  /* 0x0000001f0b057819 */ /* 0x001fe200000006ff */
[----:B-1----:R-:W-:Y:S06]  /*80b0*/  @!P0 BRA `(.L_x_188) ;  /* 0x0000000400088947 */ /* 0x002fec0003800000 */
.L_x_202:
[----:B------:R-:W1:Y:S01]  /*80c0*/  SYNCS.PHASECHK.TRANS64.TRYWAIT P0, [R6+URZ], R5 ;  /* 0x00000005060075a7 */ /* 0x000e62000800017f */
[----:B------:R-:W-:-:S05]  /*80d0*/  VIADD R2, R7, 0x1 ;  /* 0x0000000107027836 */ /* 0x000fca0000000000 */
[----:B------:R-:W-:-:S04]  /*80e0*/  ISETP.NE.AND P1, PT, R2, 0x7, PT ;  /* 0x000000070200780c */ /* 0x000fc80003f25270 */
[----:B0-----:R-:W-:Y:S02]  /*80f0*/  SEL R4, RZ, 0x1, P1 ;  /* 0x00000001ff047807 */ /* 0x001fe40000800000 */
[----:B------:R-:W-:Y:S02]  /*8100*/  SEL R3, R2, RZ, P1 ;  /* 0x000000ff02037207 */ /* 0x000fe40000800000 */
[----:B------:R-:W-:Y:S01]  /*8110*/  LOP3.LUT R4, R11, R4, RZ, 0x3c, !PT ;  /* 0x000000040b047212 */ /* 0x000fe200078e3cff */
[----:B-1----:R-:W-:Y:S06]  /*8120*/  @!P0 BRA `(.L_x_189) ;  /* 0x0000000400008947 */ /* 0x002fec0003800000 */
.L_x_203:
[----:B------:R-:W-:Y:S01]  /*8130*/  IMAD R3, R3, 0x8, R0 ;  /* 0x0000000803037824 */ /* 0x000fe200078e0200 */
[----:B------:R-:W-:-:S07]  /*8140*/  SHF.L.U32 R0, R4, 0x1f, RZ ;  /* 0x0000001f04007819 */ /* 0x000fce00000006ff */
.L_x_190:
[----:B-1----:R1:W2:Y:S02]  /*8150*/  SYNCS.PHASECHK.TRANS64.TRYWAIT P0, [R3+URZ], R0 ;  /* 0x00000000030075a7 */ /* 0x0022a4000800017f */
[----:B--2---:R-:W-:Y:S05]  /*8160*/  @!P0 NANOSLEEP.SYNCS 0x989680 ;  /* 0x009896800000895d */ /* 0x004fea0003900000 */
[----:B------:R-:W2:Y:S02]  /*8170*/  @!P0 SYNCS.PHASECHK.TRANS64 P0, [R3+URZ], R0 ;  /* 0x00000000030085a7 */ /* 0x000ea4000800007f */
[----:B--2---:R-:W-:Y:S05]  /*8180*/  @!P0 BRA `(.L_x_190) ;  /* 0xfffffffc00f08947 */ /* 0x004fea000383ffff */
.L_x_182:
[----:B------:R-:W-:Y:S05]  /*8190*/  BSYNC B0 ;  /* 0x0000000000007941 */ /* 0x000fea0003800000 */
.L_x_181:
[----:B------:R-:W-:Y:S05]  /*81a0*/  EXIT ;  /* 0x000000000000794d */ /* 0x000fea0003800000 */
.L_x_21:
[----:B-1----:R1:W2:Y:S02]  /*81b0*/  SYNCS.PHASECHK.TRANS64.TRYWAIT P1, [R3+URZ], R0 ;  /* 0x00000000030075a7 */ /* 0x0022a4000802017f */
[----:B--2---:R-:W-:Y:S05]  /*81c0*/  @!P1 NANOSLEEP.SYNCS 0x989680 ;  /* 0x009896800000995d */ /* 0x004fea0003900000 */
[----:B------:R-:W2:Y:S02]  /*81d0*/  @!P1 SYNCS.PHASECHK.TRANS64 P1, [R3+URZ], R0 ;  /* 0x00000000030095a7 */ /* 0x000ea4000802007f */
[----:B--2---:R-:W-:Y:S05]  /*81e0*/  @!P1 BRA `(.L_x_21) ;  /* 0xfffffffc00f09947 */ /* 0x004fea000383ffff */
[----:B------:R-:W-:Y:S05]  /*81f0*/  BRA `(.L_x_20) ;  /* 0xffffff9400807947 */ /* 0x000fea000383ffff */
.L_x_26:
[----:B-1----:R1:W2:Y:S02]  /*8200*/  SYNCS.PHASECHK.TRANS64.TRYWAIT P1, [R5+URZ], R4 ;  /* 0x00000004050075a7 */ /* 0x0022a4000802017f */
[----:B--2---:R-:W-:Y:S05]  /*8210*/  @!P1 NANOSLEEP.SYNCS 0x989680 ;  /* 0x009896800000995d */ /* 0x004fea0003900000 */
[----:B------:R-:W2:Y:S02]  /*8220*/  @!P1 SYNCS.PHASECHK.TRANS64 P1, [R5+URZ], R4 ;  /* 0x00000004050095a7 */ /* 0x000ea4000802007f */
[----:B--2---:R-:W-:Y:S05]  /*8230*/  @!P1 BRA `(.L_x_26) ;  /* 0xfffffffc00f09947 */ /* 0x004fea000383ffff */
[----:B------:R-:W-:Y:S05]  /*8240*/  BRA `(.L_x_25) ;  /* 0xffffff98005c7947 */ /* 0x000fea000383ffff */
.L_x_169:
[----:B------:R-:W-:Y:S01]  /*8250*/  BSSY B1, `(.L_x_191) ;  /* 0x0000006000017945 */ /* 0x000fe20003800000 */
[----:B------:R-:W-:-:S07]  /*8260*/  IMAD.MOV.U32 R15, RZ, RZ, -0x1 ;  /* 0xffffffffff0f7424 */ /* 0x000fce00078e00ff */
[----:B------:R-:W-:Y:S05]  /*8270*/  WARPSYNC.COLLECTIVE R15, `(.L_x_192) ;  /* 0x000000000f0c7348 */ /* 0x000fea0003c00000 */
[----:B------:R-:W-:Y:S02]  /*8280*/  ELECT P6, UR62, PT ;  /* 0x00000000003e782f */ /* 0x000fe400038c0000 */
[----:B------:R-:W-:Y:S01]  /*8290*/  MOV R14, UR62 ;  /* 0x0000003e000e7c02 */ /* 0x000fe20008000f00 */
[----:B------:R-:W-:Y:S10]  /*82a0*/  ENDCOLLECTIVE ;  /* 0x000000000000791b */ /* 0x000ff40003800000 */
.L_x_192:
[----:B------:R-:W-:Y:S05]  /*82b0*/  BSYNC B1 ;  /* 0x0000000000017941 */ /* 0x000fea0003800000 */
.L_x_191:
[----:B------:R-:W-:Y:S05]  /*82c0*/  BRA `(.L_x_193) ;  /* 0xffffffec009c7947 */ /* 0x000fea000383ffff */
.L_x_172:
[----:B0-----:R0:W1:Y:S02]  /*82d0*/  SYNCS.PHASECHK.TRANS64.TRYWAIT P0, [R21+URZ+0x38], R12 ;  /* 0x0000380c150075a7 */ /* 0x001064000800017f */
[----:B-1----:R-:W-:Y:S05]  /*82e0*/  @!P0 NANOSLEEP.SYNCS 0x989680 ;  /* 0x009896800000895d */ /* 0x002fea0003900000 */
[----:B------:R-:W1:Y:S02]  /*82f0*/  @!P0 SYNCS.PHASECHK.TRANS64 P0, [R21+URZ+0x38], R12 ;  /* 0x0000380c150085a7 */ /* 0x000e64000800007f */
[----:B-1----:R-:W-:Y:S05]  /*8300*/  @!P0 BRA `(.L_x_172) ;  /* 0xfffffffc00f08947 */ /* 0x002fea000383ffff */
[----:B------:R-:W-:Y:S05]  /*8310*/  BRA `(.L_x_194) ;  /* 0xffffffec00e07947 */ /* 0x000fea000383ffff */
.L_x_180:
[----:B------:R-:W-:Y:S01]  /*8320*/  BSSY B0, `(.L_x_195) ;  /* 0x0000006000007945 */ /* 0x000fe20003800000 */
[----:B------:R-:W-:-:S07]  /*8330*/  IMAD.MOV.U32 R15, RZ, RZ, -0x1 ;  /* 0xffffffffff0f7424 */ /* 0x000fce00078e00ff */
[----:B------:R-:W-:Y:S05]  /*8340*/  WARPSYNC.COLLECTIVE R15, `(.L_x_196) ;  /* 0x000000000f0c7348 */ /* 0x000fea0003c00000 */
[----:B------:R-:W-:Y:S02]  /*8350*/  ELECT P6, UR62, PT ;  /* 0x00000000003e782f */ /* 0x000fe400038c0000 */
[----:B------:R-:W-:Y:S01]  /*8360*/  MOV R14, UR62 ;  /* 0x0000003e000e7c02 */ /* 0x000fe20008000f00 */
[----:B------:R-:W-:Y:S10]  /*8370*/  ENDCOLLECTIVE ;  /* 0x000000000000791b */ /* 0x000ff40003800000 */
.L_x_196:
[----:B------:R-:W-:Y:S05]  /*8380*/  BSYNC B0 ;  /* 0x0000000000007941 */ /* 0x000fea0003800000 */
.L_x_195:
[----:B------:R-:W-:Y:S05]  /*8390*/  BRA `(.L_x_197) ;  /* 0xfffffff800647947 */ /* 0x000fea000383ffff */
.L_x_184:
[----:B0-----:R0:W1:Y:S02]  /*83a0*/  SYNCS.PHASECHK.TRANS64.TRYWAIT P0, [R7+URZ], R4 ;  /* 0x00000004070075a7 */ /* 0x001064000800017f */
[----:B-1----:R-:W-:Y:S05]  /*83b0*/  @!P0 NANOSLEEP.SYNCS 0x989680 ;  /* 0x009896800000895d */ /* 0x002fea0003900000 */
[----:B------:R-:W1:Y:S02]  /*83c0*/  @!P0 SYNCS.PHASECHK.TRANS64 P0, [R7+URZ], R4 ;  /* 0x00000004070085a7 */ /* 0x000e64000800007f */
[----:B-1----:R-:W-:Y:S05]  /*83d0*/  @!P0 BRA `(.L_x_184) ;  /* 0xfffffffc00f08947 */ /* 0x002fea000383ffff */
[----:B------:R-:W-:Y:S05]  /*83e0*/  BRA `(.L_x_198) ;  /* 0xfffffff800a47947 */ /* 0x000fea000383ffff */
.L_x_185:
[----:B0-----:R0:W1:Y:S02]  /*83f0*/  SYNCS.PHASECHK.TRANS64.TRYWAIT P0, [R8+URZ], R5 ;  /* 0x00000005080075a7 */ /* 0x001064000800017f */
[----:B-1----:R-:W-:Y:S05]  /*8400*/  @!P0 NANOSLEEP.SYNCS 0x989680 ;  /* 0x009896800000895d */ /* 0x002fea0003900000 */
[----:B------:R-:W1:Y:S02]  /*8410*/  @!P0 SYNCS.PHASECHK.TRANS64 P0, [R8+URZ], R5 ;  /* 0x00000005080085a7 */ /* 0x000e64000800007f */
[----:B-1----:R-:W-:Y:S05]  /*8420*/  @!P0 BRA `(.L_x_185) ;  /* 0xfffffffc00f08947 */ /* 0x002fea000383ffff */
[----:B------:R-:W-:Y:S05]  /*8430*/  BRA `(.L_x_199) ;  /* 0xfffffff800b47947 */ /* 0x000fea000383ffff */
.L_x_186:
[----:B0-----:R0:W1:Y:S02]  /*8440*/  SYNCS.PHASECHK.TRANS64.TRYWAIT P0, [R9+URZ], R4 ;  /* 0x00000004090075a7 */ /* 0x001064000800017f */
[----:B-1----:R-:W-:Y:S05]  /*8450*/  @!P0 NANOSLEEP.SYNCS 0x989680 ;  /* 0x009896800000895d */ /* 0x002fea0003900000 */
[----:B------:R-:W1:Y:S02]  /*8460*/  @!P0 SYNCS.PHASECHK.TRANS64 P0, [R9+URZ], R4 ;  /* 0x00000004090085a7 */ /* 0x000e64000800007f */
[----:B-1----:R-:W-:Y:S05]  /*8470*/  @!P0 BRA `(.L_x_186) ;  /* 0xfffffffc00f08947 */ /* 0x002fea000383ffff */
[----:B------:R-:W-:Y:S05]  /*8480*/  BRA `(.L_x_200) ;  /* 0xfffffff800c47947 */ /* 0x000fea000383ffff */
.L_x_187:
[----:B0-----:R0:W1:Y:S02]  /*8490*/  SYNCS.PHASECHK.TRANS64.TRYWAIT P0, [R8+URZ], R5 ;  /* 0x00000005080075a7 */ /* 0x001064000800017f */
[----:B-1----:R-:W-:Y:S05]  /*84a0*/  @!P0 NANOSLEEP.SYNCS 0x989680 ;  /* 0x009896800000895d */ /* 0x002fea0003900000 */
[----:B------:R-:W1:Y:S02]  /*84b0*/  @!P0 SYNCS.PHASECHK.TRANS64 P0, [R8+URZ], R5 ;  /* 0x00000005080085a7 */ /* 0x000e64000800007f */
[----:B-1----:R-:W-:Y:S05]  /*84c0*/  @!P0 BRA `(.L_x_187) ;  /* 0xfffffffc00f08947 */ /* 0x002fea000383ffff */
[----:B------:R-:W-:Y:S05]  /*84d0*/  BRA `(.L_x_201) ;  /* 0xfffffff800d47947 */ /* 0x000fea000383ffff */
.L_x_188:
[----:B0-----:R0:W1:Y:S02]  /*84e0*/  SYNCS.PHASECHK.TRANS64.TRYWAIT P0, [R9+URZ], R4 ;  /* 0x00000004090075a7 */ /* 0x001064000800017f */
[----:B-1----:R-:W-:Y:S05]  /*84f0*/  @!P0 NANOSLEEP.SYNCS 0x989680 ;  /* 0x009896800000895d */ /* 0x002fea0003900000 */
[----:B------:R-:W1:Y:S02]  /*8500*/  @!P0 SYNCS.PHASECHK.TRANS64 P0, [R9+URZ], R4 ;  /* 0x00000004090085a7 */ /* 0x000e64000800007f */
[----:B-1----:R-:W-:Y:S05]  /*8510*/  @!P0 BRA `(.L_x_188) ;  /* 0xfffffffc00f08947 */ /* 0x002fea000383ffff */
[----:B------:R-:W-:Y:S05]  /*8520*/  BRA `(.L_x_202) ;  /* 0xfffffff800e47947 */ /* 0x000fea000383ffff */
.L_x_189:
[----:B0-----:R0:W1:Y:S02]  /*8530*/  SYNCS.PHASECHK.TRANS64.TRYWAIT P0, [R6+URZ], R5 ;  /* 0x00000005060075a7 */ /* 0x001064000800017f */
[----:B-1----:R-:W-:Y:S05]  /*8540*/  @!P0 NANOSLEEP.SYNCS 0x989680 ;  /* 0x009896800000895d */ /* 0x002fea0003900000 */
[----:B------:R-:W1:Y:S02]  /*8550*/  @!P0 SYNCS.PHASECHK.TRANS64 P0, [R6+URZ], R5 ;  /* 0x00000005060085a7 */ /* 0x000e64000800007f */
[----:B-1----:R-:W-:Y:S05]  /*8560*/  @!P0 BRA `(.L_x_189) ;  /* 0xfffffffc00f08947 */ /* 0x002fea000383ffff */
[----:B------:R-:W-:Y:S05]  /*8570*/  BRA `(.L_x_203) ;  /* 0xfffffff800ec7947 */ /* 0x000fea000383ffff */
.L_x_204:
[----:B------:R-:W-:-:S00]  /*8580*/  BRA `(.L_x_204) ;  /* 0xfffffffc00fc7947 */ /* 0x000fc0000383ffff */
[----:B------:R-:W-:-:S00]  /*8590*/  NOP ;  /* 0x0000000000007918 */ /* 0x000fc00000000000 */
        /* <DEDUP_REMOVED lines=14> */
.L_x_205:


//--------------------- .nv.global.init           --------------------------
	.section	.nv.global.init,"aw",@progbits
.nv.global.init:
	.type		$str$22,@object
	.size		$str$22,($str$23 - $str$22)
$str$22:
        /*0000*/ 	.byte	0x6b, 0x5f, 0x74, 0x69, 0x6c, 0x65, 0x5f, 0x63, 0x6f, 0x75, 0x6e, 0x74, 0x20, 0x3e, 0x3d, 0x20
        /*0010*/ 	.byte	0x31, 0x00
	.type		$str$23,@object
	.size		$str$23,(__unnamed_1 - $str$23)
$str$23:
        /*0012*/ 	.byte	0x2f, 0x74, 0x6d, 0x70, 0x2f, 0x63, 0x75, 0x74, 0x6c, 0x61, 0x73, 0x73, 0x5f, 0x73, 0x77, 0x65
        /*0022*/ 	.byte	0x65, 0x70, 0x5f, 0x73, 0x72, 0x63, 0x2f, 0x69, 0x6e, 0x63, 0x6c, 0x75, 0x64, 0x65, 0x2f, 0x63
        /*0032*/ 	.byte	0x75, 0x74, 0x6c, 0x61, 0x73, 0x73, 0x2f, 0x67, 0x65, 0x6d, 0x6d, 0x2f, 0x63, 0x6f, 0x6c, 0x6c
        /*0042*/ 	.byte	0x65, 0x63, 0x74, 0x69, 0x76, 0x65, 0x2f, 0x73, 0x6d, 0x39, 0x30, 0x5f, 0x6d, 0x6d, 0x61, 0x5f
        /*0052*/ 	.byte	0x74, 0x6d, 0x61, 0x5f, 0x67, 0x6d, 0x6d, 0x61, 0x5f, 0x73, 0x73, 0x5f, 0x77, 0x61, 0x72, 0x70
        /*0062*/ 	.byte	0x73, 0x70, 0x65, 0x63, 0x69, 0x61, 0x6c, 0x69, 0x7a, 0x65, 0x64, 0x2e, 0x68, 0x70, 0x70, 0x00
	.type		__unnamed_1,@object
	.size		__unnamed_1,(.L_0 - __unnamed_1)
__unnamed_1:
        /*0072*/ 	.byte	0x76, 0x6f, 0x69, 0x64, 0x20, 0x63, 0x75, 0x74, 0x6c, 0x61, 0x73, 0x73, 0x3a, 0x3a, 0x67, 0x65
        /* <DEDUP_REMOVED lines=181> */
.L_0:


//--------------------- .nv.shared._ZN7cutlass13device_kernelINS_4gemm6kernel13GemmUniversalIN4cute5tupleIJiiiiEEENS1_10collective13CollectiveMmaINS1_34MainloopSm90TmaGmmaWarpSpecializedILi7ENS5_IJNS4_1CILi2EEESB_NSA_ILi1EEEEEENS1_35KernelTmaWarpSpecializedCooperativeEEENS5_IJNSA_ILi128EEESG_NSA_ILi64EEEEEENS_6half_tENS5_IJSC_llEEESJ_NS5_IJlSC_lEEENS4_8TiledMMAINS4_8MMA_AtomIJNS4_4SM904GMMA26MMA_64x128x16_F32F16F16_SSILNSP_5MajorE1ELSR_0ELNSP_7ScaleInE1ELSS_1EEEEEENS4_6LayoutINS5_IJSB_SC_SC_EEENS5_IJSC_NSA_ILi0EEESX_EEEEENS5_IJNS4_10UnderscoreES10_S10_EEEEENS4_23SM90_TMA_LOAD_MULTICASTENS4_14ComposedLayoutINS4_7SwizzleILi3ELi4ELi3EEENS4_18smem_ptr_flag_bitsILi16EEENSV_INS5_IJSH_NSA_ILi8EEEEEENS5_IJSC_SH_EEEEEEEvNS4_8identityES13_NS14_IS16_S18_NSV_INS5_IJS19_SH_EEENS5_IJSH_SC_EEEEEEEvS1E_EENS_8epilogue10collective6detail29Sm90TmaWarpSpecializedAdapterINS1L_15DefaultEpilogueISJ_SL_SL_NS1K_6thread17LinearCombinationISJ_Li1EffLNS1P_9ScaleType4KindE0ELNS_15FloatRoundStyleE2ESJ_EENS1_15EpilogueDefaultEEEEEvvEEEEvNT_6ParamsE --------------------------
	.section	.nv.shared._ZN7cutlass13device_kernelINS_4gemm6kernel13GemmUniversalIN4cute5tupleIJiiiiEEENS1_10collective13CollectiveMmaINS1_34MainloopSm90TmaGmmaWarpSpecializedILi7ENS5_IJNS4_1CILi2EEESB_NSA_ILi1EEEEEENS1_35KernelTmaWarpSpecializedCooperativeEEENS5_IJNSA_ILi128EEESG_NSA_ILi64EEEEEENS_6half_tENS5_IJSC_llEEESJ_NS5_IJlSC_lEEENS4_8TiledMMAINS4_8MMA_AtomIJNS4_4SM904GMMA26MMA_64x128x16_F32F16F16_SSILNSP_5MajorE1ELSR_0ELNSP_7ScaleInE1ELSS_1EEEEEENS4_6LayoutINS5_IJSB_SC_SC_EEENS5_IJSC_NSA_ILi0EEESX_EEEEENS5_IJNS4_10UnderscoreES10_S10_EEEEENS4_23SM90_TMA_LOAD_MULTICASTENS4_14ComposedLayoutINS4_7SwizzleILi3ELi4ELi3EEENS4_18smem_ptr_flag_bitsILi16EEENSV_INS5_IJSH_NSA_ILi8EEEEEENS5_IJSC_SH_EEEEEEEvNS4_8identityES13_NS14_IS16_S18_NSV_INS5_IJS19_SH_EEENS5_IJSH_SC_EEEEEEEvS1E_EENS_8epilogue10collective6detail29Sm90TmaWarpSpecializedAdapterINS1L_15DefaultEpilogueISJ_SL_SL_NS1K_6thread17LinearCombinationISJ_Li1EffLNS1P_9ScaleType4KindE0ELNS_15FloatRoundStyleE2ESJ_EENS1_15EpilogueDefaultEEEEEvvEEEEvNT_6ParamsE,"aw",@nobits
	.sectionflags	@""
	.align	16
	.zero		1024


//--------------------- .nv.shared.reserved.0     --------------------------
	.section	.nv.shared.reserved.0,"aw",@nobits
	.weak		__nv_reservedSMEM_offset_0_alias
	.size		__nv_reservedSMEM_offset_0_alias, 0, 0
	.other		__nv_reservedSMEM_offset_0_alias,@"STO_CUDA_RESERVED_SHARED STV_DEFAULT"
__nv_reservedSMEM_offset_0_alias:
	.zero		0


//--------------------- .nv.global                --------------------------
	.section	.nv.global,"aw",@nobits
.nv.global:
	.type		_ZN40_INTERNAL_b559c03d_4_k_cu_c70ce6ed_383624cute1_E,@object
	.size		_ZN40_INTERNAL_b559c03d_4_k_cu_c70ce6ed_383624cute1_E,(_ZN40_INTERNAL_b559c03d_4_k_cu_c70ce6ed_383624cuda3std3__45__cpo6cbeginE - _ZN40_INTERNAL_b559c03d_4_k_cu_c70ce6ed_383624cute1_E)
_ZN40_INTERNAL_b559c03d_4_k_cu_c70ce6ed_383624cute1_E:
	.zero		1
	.type		_ZN40_INTERNAL_b559c03d_4_k_cu_c70ce6ed_383624cuda3std3__45__cpo6cbeginE,@object
	.size		_ZN40_INTERNAL_b559c03d_4_k_cu_c70ce6ed_383624cuda3std3__45__cpo6cbeginE,(_ZN40_INTERNAL_b559c03d_4_k_cu_c70ce6ed_383624cuda3std3__48in_placeE - _ZN40_INTERNAL_b559c03d_4_k_cu_c70ce6ed_383624cuda3std3__45__cpo6cbeginE)
_ZN40_INTERNAL_b559c03d_4_k_cu_c70ce6ed_383624cuda3std3__45__cpo6cbeginE:
	.zero		1
	.type		_ZN40_INTERNAL_b559c03d_4_k_cu_c70ce6ed_383624cuda3std3__48in_placeE,@object
	.size		_ZN40_INTERNAL_b559c03d_4_k_cu_c70ce6ed_383624cuda3std3__48in_placeE,(_ZN40_INTERNAL_b559c03d_4_k_cu_c70ce6ed_383624cuda3std6ranges3__45__cpo9iter_moveE - _ZN40_INTERNAL_b559c03d_4_k_cu_c70ce6ed_383624cuda3std3__48in_placeE)
_ZN40_INTERNAL_b559c03d_4_k_cu_c70ce6ed_383624cuda3std3__48in_placeE:
	.zero		1
	.type		_ZN40_INTERNAL_b559c03d_4_k_cu_c70ce6ed_383624cuda3std6ranges3__45__cpo9iter_moveE,@object
	.size		_ZN40_INTERNAL_b559c03d_4_k_cu_c70ce6ed_383624cuda3std6ranges3__45__cpo9iter_moveE,(_ZN40_INTERNAL_b559c03d_4_k_cu_c70ce6ed_383624cuda3std3__45__cpo5beginE - _ZN40_INTERNAL_b559c03d_4_k_cu_c70ce6ed_383624cuda3std6ranges3__45__cpo9iter_moveE)
_ZN40_INTERNAL_b559c03d_4_k_cu_c70ce6ed_383624cuda3std6ranges3__45__cpo9iter_moveE:
	.zero		1
	.type		_ZN40_INTERNAL_b559c03d_4_k_cu_c70ce6ed_383624cuda3std3__45__cpo5beginE,@object
	.size		_ZN40_INTERNAL_b559c03d_4_k_cu_c70ce6ed_383624cuda3std3__45__cpo5beginE,(_ZN40_INTERNAL_b559c03d_4_k_cu_c70ce6ed_383624cuda3std3__442_GLOBAL__N__b559c03d_4_k_cu_c70ce6ed_383626ignoreE - _ZN40_INTERNAL_b559c03d_4_k_cu_c70ce6ed_383624cuda3std3__45__cpo5beginE)
_ZN40_INTERNAL_b559c03d_4_k_cu_c70ce6ed_383624cuda3std3__45__cpo5beginE:
	.zero		1
	.type		_ZN40_INTERNAL_b559c03d_4_k_cu_c70ce6ed_383624cuda3std3__442_GLOBAL__N__b559c03d_4_k_cu_c70ce6ed_383626ignoreE,@object
	.size		_ZN40_INTERNAL_b559c03d_4_k_cu_c70ce6ed_383624cuda3std3__442_GLOBAL__N__b559c03d_4_k_cu_c70ce6ed_383626ignoreE,(_ZN40_INTERNAL_b559c03d_4_k_cu_c70ce6ed_383624cute7productE - _ZN40_INTERNAL_b559c03d_4_k_cu_c70ce6ed_383624cuda3std3__442_GLOBAL__N__b559c03d_4_k_cu_c70ce6ed_383626ignoreE)
_ZN40_INTERNAL_b559c03d_4_k_cu_c70ce6ed_383624cuda3std3__442_GLOBAL__N__b559c03d_4_k_cu_c70ce6ed_383626ignoreE:
	.zero		1
	.type		_ZN40_INTERNAL_b559c03d_4_k_cu_c70ce6ed_383624cute7productE,@object
	.size		_ZN40_INTERNAL_b559c03d_4_k_cu_c70ce6ed_383624cute7productE,(_ZN40_INTERNAL_b559c03d_4_k_cu_c70ce6ed_383624cuda3std3__45__cpo3endE - _ZN40_INTERNAL_b559c03d_4_k_cu_c70ce6ed_383624cute7productE)
_ZN40_INTERNAL_b559c03d_4_k_cu_c70ce6ed_383624cute7productE:
	.zero		1
	.type		_ZN40_INTERNAL_b559c03d_4_k_cu_c70ce6ed_383624cuda3std3__45__cpo3endE,@object
	.size		_ZN40_INTERNAL_b559c03d_4_k_cu_c70ce6ed_383624cuda3std3__45__cpo3endE,(_ZN40_INTERNAL_b559c03d_4_k_cu_c70ce6ed_383624cuda3std3__419piecewise_constructE - _ZN40_INTERNAL_b559c03d_4_k_cu_c70ce6ed_383624cuda3std3__45__cpo3endE)
_ZN40_INTERNAL_b559c03d_4_k_cu_c70ce6ed_383624cuda3std3__45__cpo3endE:
	.zero		1
	.type		_ZN40_INTERNAL_b559c03d_4_k_cu_c70ce6ed_383624cuda3std3__419piecewise_constructE,@object
	.size		_ZN40_INTERNAL_b559c03d_4_k_cu_c70ce6ed_383624cuda3std3__419piecewise_constructE,(_ZN40_INTERNAL_b559c03d_4_k_cu_c70ce6ed_383624cuda3std3__45__cpo4cendE - _ZN40_INTERNAL_b559c03d_4_k_cu_c70ce6ed_383624cuda3std3__419piecewise_constructE)
_ZN40_INTERNAL_b559c03d_4_k_cu_c70ce6ed_383624cuda3std3__419piecewise_constructE:
	.zero		1
	.type		_ZN40_INTERNAL_b559c03d_4_k_cu_c70ce6ed_383624cuda3std3__45__cpo4cendE,@object
	.size		_ZN40_INTERNAL_b559c03d_4_k_cu_c70ce6ed_383624cuda3std3__45__cpo4cendE,(_ZN40_INTERNAL_b559c03d_4_k_cu_c70ce6ed_383624cuda3std6ranges3__45__cpo4swapE - _ZN40_INTERNAL_b559c03d_4_k_cu_c70ce6ed_383624cuda3std3__45__cpo4cendE)
_ZN40_INTERNAL_b559c03d_4_k_cu_c70ce6ed_383624cuda3std3__45__cpo4cendE:
	.zero		1
	.type		_ZN40_INTERNAL_b559c03d_4_k_cu_c70ce6ed_383624cuda3std6ranges3__45__cpo4swapE,@object
	.size		_ZN40_INTERNAL_b559c03d_4_k_cu_c70ce6ed_383624cuda3std6ranges3__45__cpo4swapE,(.L_8 - _ZN40_INTERNAL_b559c03d_4_k_cu_c70ce6ed_383624cuda3std6ranges3__45__cpo4swapE)
_ZN40_INTERNAL_b559c03d_4_k_cu_c70ce6ed_383624cuda3std6ranges3__45__cpo4swapE:
	.zero		1
.L_8:


//--------------------- .nv.constant0._ZN7cutlass13device_kernelINS_4gemm6kernel13GemmUniversalIN4cute5tupleIJiiiiEEENS1_10collective13CollectiveMmaINS1_34MainloopSm90TmaGmmaWarpSpecializedILi7ENS5_IJNS4_1CILi2EEESB_NSA_ILi1EEEEEENS1_35KernelTmaWarpSpecializedCooperativeEEENS5_IJNSA_ILi128EEESG_NSA_ILi64EEEEEENS_6half_tENS5_IJSC_llEEESJ_NS5_IJlSC_lEEENS4_8TiledMMAINS4_8MMA_AtomIJNS4_4SM904GMMA26MMA_64x128x16_F32F16F16_SSILNSP_5MajorE1ELSR_0ELNSP_7ScaleInE1ELSS_1EEEEEENS4_6LayoutINS5_IJSB_SC_SC_EEENS5_IJSC_NSA_ILi0EEESX_EEEEENS5_IJNS4_10UnderscoreES10_S10_EEEEENS4_23SM90_TMA_LOAD_MULTICASTENS4_14ComposedLayoutINS4_7SwizzleILi3ELi4ELi3EEENS4_18smem_ptr_flag_bitsILi16EEENSV_INS5_IJSH_NSA_ILi8EEEEEENS5_IJSC_SH_EEEEEEEvNS4_8identityES13_NS14_IS16_S18_NSV_INS5_IJS19_SH_EEENS5_IJSH_SC_EEEEEEEvS1E_EENS_8epilogue10collective6detail29Sm90TmaWarpSpecializedAdapterINS1L_15DefaultEpilogueISJ_SL_SL_NS1K_6thread17LinearCombinationISJ_Li1EffLNS1P_9ScaleType4KindE0ELNS_15FloatRoundStyleE2ESJ_EENS1_15EpilogueDefaultEEEEEvvEEEEvNT_6ParamsE --------------------------
	.section	.nv.constant0._ZN7cutlass13device_kernelINS_4gemm6kernel13GemmUniversalIN4cute5tupleIJiiiiEEENS1_10collective13CollectiveMmaINS1_34MainloopSm90TmaGmmaWarpSpecializedILi7ENS5_IJNS4_1CILi2EEESB_NSA_ILi1EEEEEENS1_35KernelTmaWarpSpecializedCooperativeEEENS5_IJNSA_ILi128EEESG_NSA_ILi64EEEEEENS_6half_tENS5_IJSC_llEEESJ_NS5_IJlSC_lEEENS4_8TiledMMAINS4_8MMA_AtomIJNS4_4SM904GMMA26MMA_64x128x16_F32F16F16_SSILNSP_5MajorE1ELSR_0ELNSP_7ScaleInE1ELSS_1EEEEEENS4_6LayoutINS5_IJSB_SC_SC_EEENS5_IJSC_NSA_ILi0EEESX_EEEEENS5_IJNS4_10UnderscoreES10_S10_EEEEENS4_23SM90_TMA_LOAD_MULTICASTENS4_14ComposedLayoutINS4_7SwizzleILi3ELi4ELi3EEENS4_18smem_ptr_flag_bitsILi16EEENSV_INS5_IJSH_NSA_ILi8EEEEEENS5_IJSC_SH_EEEEEEEvNS4_8identityES13_NS14_IS16_S18_NSV_INS5_IJS19_SH_EEENS5_IJSH_SC_EEEEEEEvS1E_EENS_8epilogue10collective6detail29Sm90TmaWarpSpecializedAdapterINS1L_15DefaultEpilogueISJ_SL_SL_NS1K_6thread17LinearCombinationISJ_Li1EffLNS1P_9ScaleType4KindE0ELNS_15FloatRoundStyleE2ESJ_EENS1_15EpilogueDefaultEEEEEvvEEEEvNT_6ParamsE,"a",@progbits
	.sectionflags	@""
	.align	4
.nv.constant0._ZN7cutlass13device_kernelINS_4gemm6kernel13GemmUniversalIN4cute5tupleIJiiiiEEENS1_10collective13CollectiveMmaINS1_34MainloopSm90TmaGmmaWarpSpecializedILi7ENS5_IJNS4_1CILi2EEESB_NSA_ILi1EEEEEENS1_35KernelTmaWarpSpecializedCooperativeEEENS5_IJNSA_ILi128EEESG_NSA_ILi64EEEEEENS_6half_tENS5_IJSC_llEEESJ_NS5_IJlSC_lEEENS4_8TiledMMAINS4_8MMA_AtomIJNS4_4SM904GMMA26MMA_64x128x16_F32F16F16_SSILNSP_5MajorE1ELSR_0ELNSP_7ScaleInE1ELSS_1EEEEEENS4_6LayoutINS5_IJSB_SC_SC_EEENS5_IJSC_NSA_ILi0EEESX_EEEEENS5_IJNS4_10UnderscoreES10_S10_EEEEENS4_23SM90_TMA_LOAD_MULTICASTENS4_14ComposedLayoutINS4_7SwizzleILi3ELi4ELi3EEENS4_18smem_ptr_flag_bitsILi16EEENSV_INS5_IJSH_NSA_ILi8EEEEEENS5_IJSC_SH_EEEEEEEvNS4_8identityES13_NS14_IS16_S18_NSV_INS5_IJS19_SH_EEENS5_IJSH_SC_EEEEEEEvS1E_EENS_8epilogue10collective6detail29Sm90TmaWarpSpecializedAdapterINS1L_15DefaultEpilogueISJ_SL_SL_NS1K_6thread17LinearCombinationISJ_Li1EffLNS1P_9ScaleType4KindE0ELNS_15FloatRoundStyleE2ESJ_EENS1_15EpilogueDefaultEEEEEvvEEEEvNT_6ParamsE:
	.zero		1664


//--------------------- SYMBOLS --------------------------

	.type		.nv.reservedSmem.offset0,@object
	.size		.nv.reservedSmem.offset0,0x4
	.type		__assertfail,@function
